//
// Generated by NVIDIA NVVM Compiler
//
// Compiler Build ID: CL-36424714
// Cuda compilation tools, release 13.0, V13.0.88
// Based on NVVM 20.0.0
//

.version 9.0
.target sm_100
.address_size 64

	// .globl	_Z7nn_diffPdS_S_ii
.extern .func  (.param .b32 func_retval0) vprintf
(
	.param .b64 vprintf_param_0,
	.param .b64 vprintf_param_1
)
;
.global .align 1 .b8 $str[16] = {37, 100, 32, 37, 102, 32, 37, 100, 58, 37, 102, 32, 37, 102, 10};
.global .align 1 .b8 $str$1[13] = {37, 100, 32, 37, 100, 58, 37, 102, 32, 37, 102, 10};
.global .align 1 .b8 $str$2[61] = {105, 58, 37, 100, 32, 108, 111, 99, 97, 116, 105, 111, 110, 58, 37, 100, 32, 99, 111, 108, 117, 109, 110, 95, 115, 105, 122, 101, 58, 37, 100, 32, 119, 101, 105, 103, 104, 116, 58, 37, 102, 32, 105, 110, 100, 101, 120, 58, 37, 100, 32, 105, 110, 112, 117, 116, 58, 37, 100, 10};

.visible .entry _Z7nn_diffPdS_S_ii(
	.param .u64 .ptr .align 1 _Z7nn_diffPdS_S_ii_param_0,
	.param .u64 .ptr .align 1 _Z7nn_diffPdS_S_ii_param_1,
	.param .u64 .ptr .align 1 _Z7nn_diffPdS_S_ii_param_2,
	.param .u32 _Z7nn_diffPdS_S_ii_param_3,
	.param .u32 _Z7nn_diffPdS_S_ii_param_4
)
{
	.local .align 8 .b8 	__local_depot0[40];
	.reg .b64 	%SP;
	.reg .b64 	%SPL;
	.reg .pred 	%p<2>;
	.reg .b32 	%r<10>;
	.reg .b64 	%rd<16>;
	.reg .b64 	%fd<7>;

	mov.u64 	%SPL, __local_depot0;
	cvta.local.u64 	%SP, %SPL;
	ld.param.u64 	%rd1, [_Z7nn_diffPdS_S_ii_param_0];
	ld.param.u64 	%rd2, [_Z7nn_diffPdS_S_ii_param_1];
	ld.param.u64 	%rd3, [_Z7nn_diffPdS_S_ii_param_2];
	ld.param.u32 	%r2, [_Z7nn_diffPdS_S_ii_param_3];
	ld.param.u32 	%r3, [_Z7nn_diffPdS_S_ii_param_4];
	mov.u32 	%r4, %ntid.x;
	mov.u32 	%r5, %ctaid.x;
	mov.u32 	%r6, %tid.x;
	mad.lo.s32 	%r1, %r4, %r5, %r6;
	setp.ge.s32 	%p1, %r1, %r3;
	@%p1 bra 	$L__BB0_2;
	add.u64 	%rd4, %SP, 0;
	add.u64 	%rd5, %SPL, 0;
	cvta.to.global.u64 	%rd6, %rd1;
	cvta.to.global.u64 	%rd7, %rd2;
	cvta.to.global.u64 	%rd8, %rd3;
	rem.s32 	%r7, %r1, %r2;
	mul.wide.s32 	%rd9, %r7, 8;
	add.s64 	%rd10, %rd6, %rd9;
	ld.global.f64 	%fd1, [%rd10];
	mul.wide.s32 	%rd11, %r1, 8;
	add.s64 	%rd12, %rd7, %rd11;
	ld.global.f64 	%fd2, [%rd12];
	sub.f64 	%fd3, %fd1, %fd2;
	mul.f64 	%fd4, %fd3, %fd3;
	add.s64 	%rd13, %rd8, %rd11;
	st.global.f64 	[%rd13], %fd4;
	ld.global.f64 	%fd5, [%rd10];
	ld.global.f64 	%fd6, [%rd12];
	st.local.u32 	[%rd5], %r1;
	st.local.f64 	[%rd5+8], %fd4;
	st.local.u32 	[%rd5+16], %r7;
	st.local.f64 	[%rd5+24], %fd5;
	st.local.f64 	[%rd5+32], %fd6;
	mov.u64 	%rd14, $str;
	cvta.global.u64 	%rd15, %rd14;
	{ // callseq 0, 0
	.param .b64 param0;
	st.param.b64 	[param0], %rd15;
	.param .b64 param1;
	st.param.b64 	[param1], %rd4;
	.param .b32 retval0;
	call.uni (retval0), 
	vprintf, 
	(
	param0, 
	param1
	);
	ld.param.b32 	%r8, [retval0];
	} // callseq 0
$L__BB0_2:
	ret;

}
	// .globl	_Z11nn_diff_addPdS_ii
.visible .entry _Z11nn_diff_addPdS_ii(
	.param .u64 .ptr .align 1 _Z11nn_diff_addPdS_ii_param_0,
	.param .u64 .ptr .align 1 _Z11nn_diff_addPdS_ii_param_1,
	.param .u32 _Z11nn_diff_addPdS_ii_param_2,
	.param .u32 _Z11nn_diff_addPdS_ii_param_3
)
{
	.local .align 8 .b8 	__local_depot1[24];
	.reg .b64 	%SP;
	.reg .b64 	%SPL;
	.reg .pred 	%p<12>;
	.reg .b32 	%r<72>;
	.reg .b64 	%rd<31>;
	.reg .b64 	%fd<61>;

	mov.u64 	%SPL, __local_depot1;
	cvta.local.u64 	%SP, %SPL;
	ld.param.u64 	%rd5, [_Z11nn_diff_addPdS_ii_param_0];
	ld.param.u64 	%rd4, [_Z11nn_diff_addPdS_ii_param_1];
	ld.param.u32 	%r15, [_Z11nn_diff_addPdS_ii_param_2];
	ld.param.u32 	%r16, [_Z11nn_diff_addPdS_ii_param_3];
	cvta.to.global.u64 	%rd1, %rd5;
	mov.u32 	%r17, %ntid.x;
	mov.u32 	%r18, %ctaid.x;
	mov.u32 	%r19, %tid.x;
	mad.lo.s32 	%r1, %r17, %r18, %r19;
	setp.ge.s32 	%p1, %r1, %r16;
	setp.lt.s32 	%p2, %r15, 1;
	or.pred  	%p3, %p1, %p2;
	@%p3 bra 	$L__BB1_12;
	cvta.to.global.u64 	%rd6, %rd4;
	mul.lo.s32 	%r2, %r15, %r1;
	mul.wide.s32 	%rd7, %r1, 8;
	add.s64 	%rd2, %rd6, %rd7;
	and.b32  	%r3, %r15, 7;
	setp.lt.u32 	%p4, %r15, 8;
	mov.b32 	%r70, 0;
	@%p4 bra 	$L__BB1_4;
	mov.b32 	%r68, 0;
	add.u64 	%rd10, %SP, 0;
	mov.u64 	%rd12, $str$1;
	mov.u32 	%r67, %r2;
$L__BB1_3:
	.pragma "nounroll";
	mul.wide.s32 	%rd8, %r67, 8;
	add.s64 	%rd9, %rd1, %rd8;
	ld.global.f64 	%fd1, [%rd9];
	ld.global.f64 	%fd2, [%rd2];
	add.f64 	%fd3, %fd1, %fd2;
	st.global.f64 	[%rd2], %fd3;
	ld.global.f64 	%fd4, [%rd9];
	cvta.to.local.u64 	%rd11, %rd10;
	st.local.v2.u32 	[%rd11], {%r1, %r68};
	st.local.f64 	[%rd11+8], %fd4;
	st.local.f64 	[%rd11+16], %fd3;
	cvta.global.u64 	%rd13, %rd12;
	{ // callseq 1, 0
	.param .b64 param0;
	st.param.b64 	[param0], %rd13;
	.param .b64 param1;
	st.param.b64 	[param1], %rd10;
	.param .b32 retval0;
	call.uni (retval0), 
	vprintf, 
	(
	param0, 
	param1
	);
	ld.param.b32 	%r22, [retval0];
	} // callseq 1
	ld.global.f64 	%fd5, [%rd9+8];
	ld.global.f64 	%fd6, [%rd2];
	add.f64 	%fd7, %fd5, %fd6;
	st.global.f64 	[%rd2], %fd7;
	ld.global.f64 	%fd8, [%rd9+8];
	add.s32 	%r24, %r68, 1;
	st.local.v2.u32 	[%rd11], {%r1, %r24};
	st.local.f64 	[%rd11+8], %fd8;
	st.local.f64 	[%rd11+16], %fd7;
	{ // callseq 2, 0
	.param .b64 param0;
	st.param.b64 	[param0], %rd13;
	.param .b64 param1;
	st.param.b64 	[param1], %rd10;
	.param .b32 retval0;
	call.uni (retval0), 
	vprintf, 
	(
	param0, 
	param1
	);
	ld.param.b32 	%r25, [retval0];
	} // callseq 2
	ld.global.f64 	%fd9, [%rd9+16];
	ld.global.f64 	%fd10, [%rd2];
	add.f64 	%fd11, %fd9, %fd10;
	st.global.f64 	[%rd2], %fd11;
	ld.global.f64 	%fd12, [%rd9+16];
	add.s32 	%r27, %r68, 2;
	st.local.v2.u32 	[%rd11], {%r1, %r27};
	st.local.f64 	[%rd11+8], %fd12;
	st.local.f64 	[%rd11+16], %fd11;
	{ // callseq 3, 0
	.param .b64 param0;
	st.param.b64 	[param0], %rd13;
	.param .b64 param1;
	st.param.b64 	[param1], %rd10;
	.param .b32 retval0;
	call.uni (retval0), 
	vprintf, 
	(
	param0, 
	param1
	);
	ld.param.b32 	%r28, [retval0];
	} // callseq 3
	ld.global.f64 	%fd13, [%rd9+24];
	ld.global.f64 	%fd14, [%rd2];
	add.f64 	%fd15, %fd13, %fd14;
	st.global.f64 	[%rd2], %fd15;
	ld.global.f64 	%fd16, [%rd9+24];
	add.s32 	%r30, %r68, 3;
	st.local.v2.u32 	[%rd11], {%r1, %r30};
	st.local.f64 	[%rd11+8], %fd16;
	st.local.f64 	[%rd11+16], %fd15;
	{ // callseq 4, 0
	.param .b64 param0;
	st.param.b64 	[param0], %rd13;
	.param .b64 param1;
	st.param.b64 	[param1], %rd10;
	.param .b32 retval0;
	call.uni (retval0), 
	vprintf, 
	(
	param0, 
	param1
	);
	ld.param.b32 	%r31, [retval0];
	} // callseq 4
	ld.global.f64 	%fd17, [%rd9+32];
	ld.global.f64 	%fd18, [%rd2];
	add.f64 	%fd19, %fd17, %fd18;
	st.global.f64 	[%rd2], %fd19;
	ld.global.f64 	%fd20, [%rd9+32];
	add.s32 	%r33, %r68, 4;
	st.local.v2.u32 	[%rd11], {%r1, %r33};
	st.local.f64 	[%rd11+8], %fd20;
	st.local.f64 	[%rd11+16], %fd19;
	{ // callseq 5, 0
	.param .b64 param0;
	st.param.b64 	[param0], %rd13;
	.param .b64 param1;
	st.param.b64 	[param1], %rd10;
	.param .b32 retval0;
	call.uni (retval0), 
	vprintf, 
	(
	param0, 
	param1
	);
	ld.param.b32 	%r34, [retval0];
	} // callseq 5
	ld.global.f64 	%fd21, [%rd9+40];
	ld.global.f64 	%fd22, [%rd2];
	add.f64 	%fd23, %fd21, %fd22;
	st.global.f64 	[%rd2], %fd23;
	ld.global.f64 	%fd24, [%rd9+40];
	add.s32 	%r36, %r68, 5;
	st.local.v2.u32 	[%rd11], {%r1, %r36};
	st.local.f64 	[%rd11+8], %fd24;
	st.local.f64 	[%rd11+16], %fd23;
	{ // callseq 6, 0
	.param .b64 param0;
	st.param.b64 	[param0], %rd13;
	.param .b64 param1;
	st.param.b64 	[param1], %rd10;
	.param .b32 retval0;
	call.uni (retval0), 
	vprintf, 
	(
	param0, 
	param1
	);
	ld.param.b32 	%r37, [retval0];
	} // callseq 6
	ld.global.f64 	%fd25, [%rd9+48];
	ld.global.f64 	%fd26, [%rd2];
	add.f64 	%fd27, %fd25, %fd26;
	st.global.f64 	[%rd2], %fd27;
	ld.global.f64 	%fd28, [%rd9+48];
	add.s32 	%r39, %r68, 6;
	st.local.v2.u32 	[%rd11], {%r1, %r39};
	st.local.f64 	[%rd11+8], %fd28;
	st.local.f64 	[%rd11+16], %fd27;
	{ // callseq 7, 0
	.param .b64 param0;
	st.param.b64 	[param0], %rd13;
	.param .b64 param1;
	st.param.b64 	[param1], %rd10;
	.param .b32 retval0;
	call.uni (retval0), 
	vprintf, 
	(
	param0, 
	param1
	);
	ld.param.b32 	%r40, [retval0];
	} // callseq 7
	ld.global.f64 	%fd29, [%rd9+56];
	ld.global.f64 	%fd30, [%rd2];
	add.f64 	%fd31, %fd29, %fd30;
	st.global.f64 	[%rd2], %fd31;
	ld.global.f64 	%fd32, [%rd9+56];
	add.s32 	%r42, %r68, 7;
	st.local.v2.u32 	[%rd11], {%r1, %r42};
	st.local.f64 	[%rd11+8], %fd32;
	st.local.f64 	[%rd11+16], %fd31;
	{ // callseq 8, 0
	.param .b64 param0;
	st.param.b64 	[param0], %rd13;
	.param .b64 param1;
	st.param.b64 	[param1], %rd10;
	.param .b32 retval0;
	call.uni (retval0), 
	vprintf, 
	(
	param0, 
	param1
	);
	ld.param.b32 	%r43, [retval0];
	} // callseq 8
	add.s32 	%r67, %r67, 8;
	add.s32 	%r68, %r68, 8;
	and.b32  	%r70, %r15, 2147483640;
	setp.ne.s32 	%p5, %r68, %r70;
	@%p5 bra 	$L__BB1_3;
$L__BB1_4:
	setp.eq.s32 	%p6, %r3, 0;
	@%p6 bra 	$L__BB1_12;
	and.b32  	%r10, %r15, 3;
	setp.lt.u32 	%p7, %r3, 4;
	@%p7 bra 	$L__BB1_7;
	add.s32 	%r45, %r70, %r2;
	mul.wide.s32 	%rd14, %r45, 8;
	add.s64 	%rd15, %rd1, %rd14;
	ld.global.f64 	%fd33, [%rd15];
	ld.global.f64 	%fd34, [%rd2];
	add.f64 	%fd35, %fd33, %fd34;
	st.global.f64 	[%rd2], %fd35;
	ld.global.f64 	%fd36, [%rd15];
	add.u64 	%rd16, %SP, 0;
	add.u64 	%rd17, %SPL, 0;
	st.local.v2.u32 	[%rd17], {%r1, %r70};
	st.local.f64 	[%rd17+8], %fd36;
	st.local.f64 	[%rd17+16], %fd35;
	mov.u64 	%rd18, $str$1;
	cvta.global.u64 	%rd19, %rd18;
	{ // callseq 9, 0
	.param .b64 param0;
	st.param.b64 	[param0], %rd19;
	.param .b64 param1;
	st.param.b64 	[param1], %rd16;
	.param .b32 retval0;
	call.uni (retval0), 
	vprintf, 
	(
	param0, 
	param1
	);
	ld.param.b32 	%r46, [retval0];
	} // callseq 9
	add.s32 	%r48, %r70, 1;
	ld.global.f64 	%fd37, [%rd15+8];
	ld.global.f64 	%fd38, [%rd2];
	add.f64 	%fd39, %fd37, %fd38;
	st.global.f64 	[%rd2], %fd39;
	ld.global.f64 	%fd40, [%rd15+8];
	st.local.v2.u32 	[%rd17], {%r1, %r48};
	st.local.f64 	[%rd17+8], %fd40;
	st.local.f64 	[%rd17+16], %fd39;
	{ // callseq 10, 0
	.param .b64 param0;
	st.param.b64 	[param0], %rd19;
	.param .b64 param1;
	st.param.b64 	[param1], %rd16;
	.param .b32 retval0;
	call.uni (retval0), 
	vprintf, 
	(
	param0, 
	param1
	);
	ld.param.b32 	%r49, [retval0];
	} // callseq 10
	add.s32 	%r51, %r70, 2;
	ld.global.f64 	%fd41, [%rd15+16];
	ld.global.f64 	%fd42, [%rd2];
	add.f64 	%fd43, %fd41, %fd42;
	st.global.f64 	[%rd2], %fd43;
	ld.global.f64 	%fd44, [%rd15+16];
	st.local.v2.u32 	[%rd17], {%r1, %r51};
	st.local.f64 	[%rd17+8], %fd44;
	st.local.f64 	[%rd17+16], %fd43;
	{ // callseq 11, 0
	.param .b64 param0;
	st.param.b64 	[param0], %rd19;
	.param .b64 param1;
	st.param.b64 	[param1], %rd16;
	.param .b32 retval0;
	call.uni (retval0), 
	vprintf, 
	(
	param0, 
	param1
	);
	ld.param.b32 	%r52, [retval0];
	} // callseq 11
	add.s32 	%r54, %r70, 3;
	ld.global.f64 	%fd45, [%rd15+24];
	ld.global.f64 	%fd46, [%rd2];
	add.f64 	%fd47, %fd45, %fd46;
	st.global.f64 	[%rd2], %fd47;
	ld.global.f64 	%fd48, [%rd15+24];
	st.local.v2.u32 	[%rd17], {%r1, %r54};
	st.local.f64 	[%rd17+8], %fd48;
	st.local.f64 	[%rd17+16], %fd47;
	{ // callseq 12, 0
	.param .b64 param0;
	st.param.b64 	[param0], %rd19;
	.param .b64 param1;
	st.param.b64 	[param1], %rd16;
	.param .b32 retval0;
	call.uni (retval0), 
	vprintf, 
	(
	param0, 
	param1
	);
	ld.param.b32 	%r55, [retval0];
	} // callseq 12
	add.s32 	%r70, %r70, 4;
$L__BB1_7:
	setp.eq.s32 	%p8, %r10, 0;
	@%p8 bra 	$L__BB1_12;
	add.u64 	%rd20, %SP, 0;
	add.u64 	%rd3, %SPL, 0;
	setp.eq.s32 	%p9, %r10, 1;
	@%p9 bra 	$L__BB1_10;
	add.s32 	%r57, %r70, %r2;
	mul.wide.s32 	%rd21, %r57, 8;
	add.s64 	%rd22, %rd1, %rd21;
	ld.global.f64 	%fd49, [%rd22];
	ld.global.f64 	%fd50, [%rd2];
	add.f64 	%fd51, %fd49, %fd50;
	st.global.f64 	[%rd2], %fd51;
	ld.global.f64 	%fd52, [%rd22];
	st.local.v2.u32 	[%rd3], {%r1, %r70};
	st.local.f64 	[%rd3+8], %fd52;
	st.local.f64 	[%rd3+16], %fd51;
	mov.u64 	%rd23, $str$1;
	cvta.global.u64 	%rd24, %rd23;
	{ // callseq 13, 0
	.param .b64 param0;
	st.param.b64 	[param0], %rd24;
	.param .b64 param1;
	st.param.b64 	[param1], %rd20;
	.param .b32 retval0;
	call.uni (retval0), 
	vprintf, 
	(
	param0, 
	param1
	);
	ld.param.b32 	%r58, [retval0];
	} // callseq 13
	add.s32 	%r60, %r70, 1;
	ld.global.f64 	%fd53, [%rd22+8];
	ld.global.f64 	%fd54, [%rd2];
	add.f64 	%fd55, %fd53, %fd54;
	st.global.f64 	[%rd2], %fd55;
	ld.global.f64 	%fd56, [%rd22+8];
	st.local.v2.u32 	[%rd3], {%r1, %r60};
	st.local.f64 	[%rd3+8], %fd56;
	st.local.f64 	[%rd3+16], %fd55;
	{ // callseq 14, 0
	.param .b64 param0;
	st.param.b64 	[param0], %rd24;
	.param .b64 param1;
	st.param.b64 	[param1], %rd20;
	.param .b32 retval0;
	call.uni (retval0), 
	vprintf, 
	(
	param0, 
	param1
	);
	ld.param.b32 	%r61, [retval0];
	} // callseq 14
	add.s32 	%r70, %r70, 2;
$L__BB1_10:
	and.b32  	%r63, %r15, 1;
	setp.eq.b32 	%p10, %r63, 1;
	not.pred 	%p11, %p10;
	@%p11 bra 	$L__BB1_12;
	add.s32 	%r64, %r70, %r2;
	mul.wide.s32 	%rd26, %r64, 8;
	add.s64 	%rd27, %rd1, %rd26;
	ld.global.f64 	%fd57, [%rd27];
	ld.global.f64 	%fd58, [%rd2];
	add.f64 	%fd59, %fd57, %fd58;
	st.global.f64 	[%rd2], %fd59;
	ld.global.f64 	%fd60, [%rd27];
	st.local.v2.u32 	[%rd3], {%r1, %r70};
	st.local.f64 	[%rd3+8], %fd60;
	st.local.f64 	[%rd3+16], %fd59;
	mov.u64 	%rd28, $str$1;
	cvta.global.u64 	%rd29, %rd28;
	{ // callseq 15, 0
	.param .b64 param0;
	st.param.b64 	[param0], %rd29;
	.param .b64 param1;
	st.param.b64 	[param1], %rd20;
	.param .b32 retval0;
	call.uni (retval0), 
	vprintf, 
	(
	param0, 
	param1
	);
	ld.param.b32 	%r65, [retval0];
	} // callseq 15
$L__BB1_12:
	ret;

}
	// .globl	_Z16nn_weight_updatePdS_dS_ii
.visible .entry _Z16nn_weight_updatePdS_dS_ii(
	.param .u64 .ptr .align 1 _Z16nn_weight_updatePdS_dS_ii_param_0,
	.param .u64 .ptr .align 1 _Z16nn_weight_updatePdS_dS_ii_param_1,
	.param .f64 _Z16nn_weight_updatePdS_dS_ii_param_2,
	.param .u64 .ptr .align 1 _Z16nn_weight_updatePdS_dS_ii_param_3,
	.param .u32 _Z16nn_weight_updatePdS_dS_ii_param_4,
	.param .u32 _Z16nn_weight_updatePdS_dS_ii_param_5
)
{
	.local .align 16 .b8 	__local_depot2[32];
	.reg .b64 	%SP;
	.reg .b64 	%SPL;
	.reg .pred 	%p<4>;
	.reg .b32 	%r<14>;
	.reg .b64 	%rd<15>;
	.reg .b64 	%fd<12>;

	mov.u64 	%SPL, __local_depot2;
	cvta.local.u64 	%SP, %SPL;
	ld.param.u64 	%rd1, [_Z16nn_weight_updatePdS_dS_ii_param_0];
	ld.param.u64 	%rd2, [_Z16nn_weight_updatePdS_dS_ii_param_1];
	ld.param.f64 	%fd1, [_Z16nn_weight_updatePdS_dS_ii_param_2];
	ld.param.u64 	%rd3, [_Z16nn_weight_updatePdS_dS_ii_param_3];
	ld.param.u32 	%r2, [_Z16nn_weight_updatePdS_dS_ii_param_4];
	ld.param.u32 	%r3, [_Z16nn_weight_updatePdS_dS_ii_param_5];
	mov.u32 	%r4, %ntid.x;
	mov.u32 	%r5, %ctaid.x;
	mov.u32 	%r6, %tid.x;
	mad.lo.s32 	%r1, %r4, %r5, %r6;
	setp.ge.s32 	%p1, %r1, %r3;
	@%p1 bra 	$L__BB2_2;
	add.u64 	%rd4, %SP, 0;
	add.u64 	%rd5, %SPL, 0;
	cvta.to.global.u64 	%rd6, %rd2;
	cvta.to.global.u64 	%rd7, %rd1;
	cvta.to.global.u64 	%rd8, %rd3;
	ld.global.f64 	%fd2, [%rd8];
	setp.geu.f64 	%p2, %fd2, 0d416312CFE0000000;
	selp.f64 	%fd3, 0d416312CFE0000000, %fd2, %p2;
	selp.s32 	%r7, -1, 0, %p2;
	ld.global.f64 	%fd4, [%rd8+8];
	setp.lt.f64 	%p3, %fd4, %fd3;
	selp.b32 	%r8, 1, %r7, %p3;
	mad.lo.s32 	%r9, %r8, %r2, %r1;
	mul.wide.s32 	%rd9, %r9, 8;
	add.s64 	%rd10, %rd6, %rd9;
	ld.global.f64 	%fd5, [%rd10];
	mul.wide.s32 	%rd11, %r1, 8;
	add.s64 	%rd12, %rd7, %rd11;
	ld.global.f64 	%fd6, [%rd12];
	st.local.v4.u32 	[%rd5], {%r1, %r8, %r2, %r9};
	st.local.v2.f64 	[%rd5+16], {%fd5, %fd6};
	mov.u64 	%rd13, $str$2;
	cvta.global.u64 	%rd14, %rd13;
	{ // callseq 16, 0
	.param .b64 param0;
	st.param.b64 	[param0], %rd14;
	.param .b64 param1;
	st.param.b64 	[param1], %rd4;
	.param .b32 retval0;
	call.uni (retval0), 
	vprintf, 
	(
	param0, 
	param1
	);
	ld.param.b32 	%r10, [retval0];
	} // callseq 16
	ld.global.f64 	%fd7, [%rd10];
	ld.global.f64 	%fd8, [%rd12];
	sub.f64 	%fd9, %fd8, %fd7;
	fma.rn.f64 	%fd10, %fd1, %fd9, %fd7;
	st.global.f64 	[%rd10], %fd10;
	ld.global.f64 	%fd11, [%rd12];
	st.local.v4.u32 	[%rd5], {%r1, %r8, %r2, %r9};
	st.local.v2.f64 	[%rd5+16], {%fd10, %fd11};
	{ // callseq 17, 0
	.param .b64 param0;
	st.param.b64 	[param0], %rd14;
	.param .b64 param1;
	st.param.b64 	[param1], %rd4;
	.param .b32 retval0;
	call.uni (retval0), 
	vprintf, 
	(
	param0, 
	param1
	);
	ld.param.b32 	%r12, [retval0];
	} // callseq 17
$L__BB2_2:
	ret;

}


// ===== COMPILED SASS (sm_100) =====

	.target	sm_100

	.elftype	@"ET_EXEC"


//--------------------- .note.nv.tkinfo           --------------------------
	.section	.note.nv.tkinfo,"",@"SHT_NOTE"
	.sectionflags	@"SHF_NOTE_NV_TKINFO"
	.tkinfo
        /*0018*/ 	.word	0x00000002
        /*0030*/ 	.string	""
        /*0030*/ 	.string	"ptxas"
        /*0030*/ 	.string	"Cuda compilation tools, release 13.0, V13.0.88"
        /*0030*/ 	.string	"Build cuda_13.0.r13.0/compiler.36424714_0"
        /*0030*/ 	.string	"-arch sm_100 -m 64 "



//--------------------- .note.nv.cuinfo           --------------------------
	.section	.note.nv.cuinfo,"",@"SHT_NOTE"
	.sectionflags	@"SHF_NOTE_NV_CUINFO"
        /*0018*/ 	.short	0x0002
        /*001a*/ 	.short	0x0064
        /*001c*/ 	.short	0x0082
	.zero		2


//--------------------- .nv.info                  --------------------------
	.section	.nv.info,"",@"SHT_CUDA_INFO"
	.align	4


	//----- nvinfo : EIATTR_REGCOUNT
	.align		4
        /*0000*/ 	.byte	0x04, 0x2f
        /*0002*/ 	.short	(.L_4 - .L_3)
	.align		4
.L_3:
        /*0004*/ 	.word	index@(_Z7nn_diffPdS_S_ii)
        /*0008*/ 	.word	0x00000018


	//----- nvinfo : EIATTR_FRAME_SIZE
	.align		4
.L_4:
        /*000c*/ 	.byte	0x04, 0x11
        /*000e*/ 	.short	(.L_6 - .L_5)
	.align		4
.L_5:
        /*0010*/ 	.word	index@(_Z7nn_diffPdS_S_ii)
        /*0014*/ 	.word	0x00000028


	//----- nvinfo : EIATTR_REGCOUNT
	.align		4
.L_6:
        /*0018*/ 	.byte	0x04, 0x2f
        /*001a*/ 	.short	(.L_8 - .L_7)
	.align		4
.L_7:
        /*001c*/ 	.word	index@(_Z11nn_diff_addPdS_ii)
        /*0020*/ 	.word	0x00000020


	//----- nvinfo : EIATTR_FRAME_SIZE
	.align		4
.L_8:
        /*0024*/ 	.byte	0x04, 0x11
        /*0026*/ 	.short	(.L_10 - .L_9)
	.align		4
.L_9:
        /*0028*/ 	.word	index@(_Z11nn_diff_addPdS_ii)
        /*002c*/ 	.word	0x00000018


	//----- nvinfo : EIATTR_REGCOUNT
	.align		4
.L_10:
        /*0030*/ 	.byte	0x04, 0x2f
        /*0032*/ 	.short	(.L_12 - .L_11)
	.align		4
.L_11:
        /*0034*/ 	.word	index@(_Z16nn_weight_updatePdS_dS_ii)
        /*0038*/ 	.word	0x0000001e


	//----- nvinfo : EIATTR_FRAME_SIZE
	.align		4
.L_12:
        /*003c*/ 	.byte	0x04, 0x11
        /*003e*/ 	.short	(.L_14 - .L_13)
	.align		4
.L_13:
        /*0040*/ 	.word	index@(_Z16nn_weight_updatePdS_dS_ii)
        /*0044*/ 	.word	0x00000020


	//----- nvinfo : EIATTR_MIN_STACK_SIZE
	.align		4
.L_14:
        /*0048*/ 	.byte	0x04, 0x12
        /*004a*/ 	.short	(.L_16 - .L_15)
	.align		4
.L_15:
        /*004c*/ 	.word	index@(_Z16nn_weight_updatePdS_dS_ii)
        /*0050*/ 	.word	0x00000020


	//----- nvinfo : EIATTR_MIN_STACK_SIZE
	.align		4
.L_16:
        /*0054*/ 	.byte	0x04, 0x12
        /*0056*/ 	.short	(.L_18 - .L_17)
	.align		4
.L_17:
        /*0058*/ 	.word	index@(_Z11nn_diff_addPdS_ii)
        /*005c*/ 	.word	0x00000018


	//----- nvinfo : EIATTR_MIN_STACK_SIZE
	.align		4
.L_18:
        /*0060*/ 	.byte	0x04, 0x12
        /*0062*/ 	.short	(.L_20 - .L_19)
	.align		4
.L_19:
        /*0064*/ 	.word	index@(_Z7nn_diffPdS_S_ii)
        /*0068*/ 	.word	0x00000028
.L_20:


//--------------------- .nv.compat                --------------------------
	.section	.nv.compat,"",@"SHT_CUDA_COMPAT_INFO"
	.align	4
        /*0000*/ 	.byte	0x02, 0x09, 0x00, 0x00, 0x02, 0x02, 0x01, 0x00, 0x02, 0x05, 0x05, 0x00, 0x03, 0x07, 0x01, 0x01
        /*0010*/ 	.byte	0x02, 0x03, 0x00, 0x00, 0x02, 0x06, 0x01, 0x00, 0x04, 0x0b, 0x08, 0x00, 0x01, 0x00, 0x00, 0x00
        /*0020*/ 	.byte	0x00, 0x00, 0x00, 0x00


//--------------------- .nv.info._Z16nn_weight_updatePdS_dS_ii --------------------------
	.section	.nv.info._Z16nn_weight_updatePdS_dS_ii,"",@"SHT_CUDA_INFO"
	.sectionflags	@""
	.align	4


	//----- nvinfo : EIATTR_CUDA_API_VERSION
	.align		4
        /*0000*/ 	.byte	0x04, 0x37
        /*0002*/ 	.short	(.L_22 - .L_21)
.L_21:
        /*0004*/ 	.word	0x00000082


	//----- nvinfo : EIATTR_KPARAM_INFO
	.align		4
.L_22:
        /*0008*/ 	.byte	0x04, 0x17
        /*000a*/ 	.short	(.L_24 - .L_23)
.L_23:
        /*000c*/ 	.word	0x00000000
        /*0010*/ 	.short	0x0005
        /*0012*/ 	.short	0x0024
        /*0014*/ 	.byte	0x00, 0xf0, 0x11, 0x00


	//----- nvinfo : EIATTR_KPARAM_INFO
	.align		4
.L_24:
        /*0018*/ 	.byte	0x04, 0x17
        /*001a*/ 	.short	(.L_26 - .L_25)
.L_25:
        /*001c*/ 	.word	0x00000000
        /*0020*/ 	.short	0x0004
        /*0022*/ 	.short	0x0020
        /*0024*/ 	.byte	0x00, 0xf0, 0x11, 0x00


	//----- nvinfo : EIATTR_KPARAM_INFO
	.align		4
.L_26:
        /*0028*/ 	.byte	0x04, 0x17
        /*002a*/ 	.short	(.L_28 - .L_27)
.L_27:
        /*002c*/ 	.word	0x00000000
        /*0030*/ 	.short	0x0003
        /*0032*/ 	.short	0x0018
        /*0034*/ 	.byte	0x00, 0xf5, 0x21, 0x00


	//----- nvinfo : EIATTR_KPARAM_INFO
	.align		4
.L_28:
        /*0038*/ 	.byte	0x04, 0x17
        /*003a*/ 	.short	(.L_30 - .L_29)
.L_29:
        /*003c*/ 	.word	0x00000000
        /*0040*/ 	.short	0x0002
        /*0042*/ 	.short	0x0010
        /*0044*/ 	.byte	0x00, 0xf0, 0x21, 0x00


	//----- nvinfo : EIATTR_KPARAM_INFO
	.align		4
.L_30:
        /*0048*/ 	.byte	0x04, 0x17
        /*004a*/ 	.short	(.L_32 - .L_31)
.L_31:
        /*004c*/ 	.word	0x00000000
        /*0050*/ 	.short	0x0001
        /*0052*/ 	.short	0x0008
        /*0054*/ 	.byte	0x00, 0xf5, 0x21, 0x00


	//----- nvinfo : EIATTR_KPARAM_INFO
	.align		4
.L_32:
        /*0058*/ 	.byte	0x04, 0x17
        /*005a*/ 	.short	(.L_34 - .L_33)
.L_33:
        /*005c*/ 	.word	0x00000000
        /*0060*/ 	.short	0x0000
        /*0062*/ 	.short	0x0000
        /*0064*/ 	.byte	0x00, 0xf5, 0x21, 0x00


	//----- nvinfo : EIATTR_SPARSE_MMA_MASK
	.align		4
.L_34:
        /*0068*/ 	.byte	0x03, 0x50
        /*006a*/ 	.short	0x0000


	//----- nvinfo : EIATTR_MAXREG_COUNT
	.align		4
        /*006c*/ 	.byte	0x03, 0x1b
        /*006e*/ 	.short	0x00ff


	//----- nvinfo : EIATTR_EXTERNS
	.align		4
        /*0070*/ 	.byte	0x04, 0x0f
        /*0072*/ 	.short	(.L_36 - .L_35)


	//   ....[0]....
	.align		4
.L_35:
        /*0074*/ 	.word	index@(vprintf)


	//----- nvinfo : EIATTR_MERCURY_ISA_VERSION
	.align		4
.L_36:
        /*0078*/ 	.byte	0x03, 0x5f
        /*007a*/ 	.short	0x0101


	//----- nvinfo : EIATTR_VRC_CTA_INIT_COUNT
	.align		4
        /*007c*/ 	.byte	0x02, 0x4a
	.zero		1
	.zero		1


	//----- nvinfo : EIATTR_SYSCALL_OFFSETS
	.align		4
        /*0080*/ 	.byte	0x04, 0x46
        /*0082*/ 	.short	(.L_38 - .L_37)


	//   ....[0]....
.L_37:
        /*0084*/ 	.word	0x000002b0


	//   ....[1]....
        /*0088*/ 	.word	0x000003d0


	//----- nvinfo : EIATTR_EXIT_INSTR_OFFSETS
	.align		4
.L_38:
        /*008c*/ 	.byte	0x04, 0x1c
        /*008e*/ 	.short	(.L_40 - .L_39)


	//   ....[0]....
.L_39:
        /*0090*/ 	.word	0x000000c0


	//   ....[1]....
        /*0094*/ 	.word	0x000003e0


	//----- nvinfo : EIATTR_CRS_STACK_SIZE
	.align		4
.L_40:
        /*0098*/ 	.byte	0x04, 0x1e
        /*009a*/ 	.short	(.L_42 - .L_41)
.L_41:
        /*009c*/ 	.word	0x00000000


	//----- nvinfo : EIATTR_CBANK_PARAM_SIZE
	.align		4
.L_42:
        /*00a0*/ 	.byte	0x03, 0x19
        /*00a2*/ 	.short	0x0028


	//----- nvinfo : EIATTR_PARAM_CBANK
	.align		4
        /*00a4*/ 	.byte	0x04, 0x0a
        /*00a6*/ 	.short	(.L_44 - .L_43)
	.align		4
.L_43:
        /*00a8*/ 	.word	index@(.nv.constant0._Z16nn_weight_updatePdS_dS_ii)
        /*00ac*/ 	.short	0x0380
        /*00ae*/ 	.short	0x0028


	//----- nvinfo : EIATTR_SW_WAR
	.align		4
.L_44:
        /*00b0*/ 	.byte	0x04, 0x36
        /*00b2*/ 	.short	(.L_46 - .L_45)
.L_45:
        /*00b4*/ 	.word	0x00000008
.L_46:


//--------------------- .nv.info._Z11nn_diff_addPdS_ii --------------------------
	.section	.nv.info._Z11nn_diff_addPdS_ii,"",@"SHT_CUDA_INFO"
	.sectionflags	@""
	.align	4


	//----- nvinfo : EIATTR_CUDA_API_VERSION
	.align		4
        /*0000*/ 	.byte	0x04, 0x37
        /*0002*/ 	.short	(.L_48 - .L_47)
.L_47:
        /*0004*/ 	.word	0x00000082


	//----- nvinfo : EIATTR_KPARAM_INFO
	.align		4
.L_48:
        /*0008*/ 	.byte	0x04, 0x17
        /*000a*/ 	.short	(.L_50 - .L_49)
.L_49:
        /*000c*/ 	.word	0x00000000
        /*0010*/ 	.short	0x0003
        /*0012*/ 	.short	0x0014
        /*0014*/ 	.byte	0x00, 0xf0, 0x11, 0x00


	//----- nvinfo : EIATTR_KPARAM_INFO
	.align		4
.L_50:
        /*0018*/ 	.byte	0x04, 0x17
        /*001a*/ 	.short	(.L_52 - .L_51)
.L_51:
        /*001c*/ 	.word	0x00000000
        /*0020*/ 	.short	0x0002
        /*0022*/ 	.short	0x0010
        /*0024*/ 	.byte	0x00, 0xf0, 0x11, 0x00


	//----- nvinfo : EIATTR_KPARAM_INFO
	.align		4
.L_52:
        /*0028*/ 	.byte	0x04, 0x17
        /*002a*/ 	.short	(.L_54 - .L_53)
.L_53:
        /*002c*/ 	.word	0x00000000
        /*0030*/ 	.short	0x0001
        /*0032*/ 	.short	0x0008
        /*0034*/ 	.byte	0x00, 0xf5, 0x21, 0x00


	//----- nvinfo : EIATTR_KPARAM_INFO
	.align		4
.L_54:
        /*0038*/ 	.byte	0x04, 0x17
        /*003a*/ 	.short	(.L_56 - .L_55)
.L_55:
        /*003c*/ 	.word	0x00000000
        /*0040*/ 	.short	0x0000
        /*0042*/ 	.short	0x0000
        /*0044*/ 	.byte	0x00, 0xf5, 0x21, 0x00


	//----- nvinfo : EIATTR_SPARSE_MMA_MASK
	.align		4
.L_56:
        /*0048*/ 	.byte	0x03, 0x50
        /*004a*/ 	.short	0x0000


	//----- nvinfo : EIATTR_MAXREG_COUNT
	.align		4
        /*004c*/ 	.byte	0x03, 0x1b
        /*004e*/ 	.short	0x00ff


	//----- nvinfo : EIATTR_EXTERNS
	.align		4
        /*0050*/ 	.byte	0x04, 0x0f
        /*0052*/ 	.short	(.L_58 - .L_57)


	//   ....[0]....
	.align		4
.L_57:
        /*0054*/ 	.word	index@(vprintf)


	//----- nvinfo : EIATTR_MERCURY_ISA_VERSION
	.align		4
.L_58:
        /*0058*/ 	.byte	0x03, 0x5f
        /*005a*/ 	.short	0x0101


	//----- nvinfo : EIATTR_VRC_CTA_INIT_COUNT
	.align		4
        /*005c*/ 	.byte	0x02, 0x4a
	.zero		1
	.zero		1


	//----- nvinfo : EIATTR_SYSCALL_OFFSETS
	.align		4
        /*0060*/ 	.byte	0x04, 0x46
        /*0062*/ 	.short	(.L_60 - .L_59)


	//   ....[0]....
.L_59:
        /*0064*/ 	.word	0x000002f0


	//   ....[1]....
        /*0068*/ 	.word	0x00000420


	//   ....[2]....
        /*006c*/ 	.word	0x00000540


	//   ....[3]....
        /*0070*/ 	.word	0x00000660


	//   ....[4]....
        /*0074*/ 	.word	0x00000780


	//   ....[5]....
        /*0078*/ 	.word	0x000008a0


	//   ....[6]....
        /*007c*/ 	.word	0x000009c0


	//   ....[7]....
        /*0080*/ 	.word	0x00000ae0


	//   ....[8]....
        /*0084*/ 	.word	0x00000cf0


	//   ....[9]....
        /*0088*/ 	.word	0x00000e10


	//   ....[10]....
        /*008c*/ 	.word	0x00000f30


	//   ....[11]....
        /*0090*/ 	.word	0x00001050


	//   ....[12]....
        /*0094*/ 	.word	0x000011f0


	//   ....[13]....
        /*0098*/ 	.word	0x00001310


	//   ....[14]....
        /*009c*/ 	.word	0x000014b0


	//----- nvinfo : EIATTR_EXIT_INSTR_OFFSETS
	.align		4
.L_60:
        /*00a0*/ 	.byte	0x04, 0x1c
        /*00a2*/ 	.short	(.L_62 - .L_61)


	//   ....[0]....
.L_61:
        /*00a4*/ 	.word	0x000000e0


	//   ....[1]....
        /*00a8*/ 	.word	0x00000b80


	//   ....[2]....
        /*00ac*/ 	.word	0x00001080


	//   ....[3]....
        /*00b0*/ 	.word	0x00001370


	//   ....[4]....
        /*00b4*/ 	.word	0x000014c0


	//----- nvinfo : EIATTR_CRS_STACK_SIZE
	.align		4
.L_62:
        /*00b8*/ 	.byte	0x04, 0x1e
        /*00ba*/ 	.short	(.L_64 - .L_63)
.L_63:
        /*00bc*/ 	.word	0x00000000


	//----- nvinfo : EIATTR_CBANK_PARAM_SIZE
	.align		4
.L_64:
        /*00c0*/ 	.byte	0x03, 0x19
        /*00c2*/ 	.short	0x0018


	//----- nvinfo : EIATTR_PARAM_CBANK
	.align		4
        /*00c4*/ 	.byte	0x04, 0x0a
        /*00c6*/ 	.short	(.L_66 - .L_65)
	.align		4
.L_65:
        /*00c8*/ 	.word	index@(.nv.constant0._Z11nn_diff_addPdS_ii)
        /*00cc*/ 	.short	0x0380
        /*00ce*/ 	.short	0x0018


	//----- nvinfo : EIATTR_SW_WAR
	.align		4
.L_66:
        /*00d0*/ 	.byte	0x04, 0x36
        /*00d2*/ 	.short	(.L_68 - .L_67)
.L_67:
        /*00d4*/ 	.word	0x00000008
.L_68:


//--------------------- .nv.info._Z7nn_diffPdS_S_ii --------------------------
	.section	.nv.info._Z7nn_diffPdS_S_ii,"",@"SHT_CUDA_INFO"
	.sectionflags	@""
	.align	4


	//----- nvinfo : EIATTR_CUDA_API_VERSION
	.align		4
        /*0000*/ 	.byte	0x04, 0x37
        /*0002*/ 	.short	(.L_70 - .L_69)
.L_69:
        /*0004*/ 	.word	0x00000082


	//----- nvinfo : EIATTR_KPARAM_INFO
	.align		4
.L_70:
        /*0008*/ 	.byte	0x04, 0x17
        /*000a*/ 	.short	(.L_72 - .L_71)
.L_71:
        /*000c*/ 	.word	0x00000000
        /*0010*/ 	.short	0x0004
        /*0012*/ 	.short	0x001c
        /*0014*/ 	.byte	0x00, 0xf0, 0x11, 0x00


	//----- nvinfo : EIATTR_KPARAM_INFO
	.align		4
.L_72:
        /*0018*/ 	.byte	0x04, 0x17
        /*001a*/ 	.short	(.L_74 - .L_73)
.L_73:
        /*001c*/ 	.word	0x00000000
        /*0020*/ 	.short	0x0003
        /*0022*/ 	.short	0x0018
        /*0024*/ 	.byte	0x00, 0xf0, 0x11, 0x00


	//----- nvinfo : EIATTR_KPARAM_INFO
	.align		4
.L_74:
        /*0028*/ 	.byte	0x04, 0x17
        /*002a*/ 	.short	(.L_76 - .L_75)
.L_75:
        /*002c*/ 	.word	0x00000000
        /*0030*/ 	.short	0x0002
        /*0032*/ 	.short	0x0010
        /*0034*/ 	.byte	0x00, 0xf5, 0x21, 0x00


	//----- nvinfo : EIATTR_KPARAM_INFO
	.align		4
.L_76:
        /*0038*/ 	.byte	0x04, 0x17
        /*003a*/ 	.short	(.L_78 - .L_77)
.L_77:
        /*003c*/ 	.word	0x00000000
        /*0040*/ 	.short	0x0001
        /*0042*/ 	.short	0x0008
        /*0044*/ 	.byte	0x00, 0xf5, 0x21, 0x00


	//----- nvinfo : EIATTR_KPARAM_INFO
	.align		4
.L_78:
        /*0048*/ 	.byte	0x04, 0x17
        /*004a*/ 	.short	(.L_80 - .L_79)
.L_79:
        /*004c*/ 	.word	0x00000000
        /*0050*/ 	.short	0x0000
        /*0052*/ 	.short	0x0000
        /*0054*/ 	.byte	0x00, 0xf5, 0x21, 0x00


	//----- nvinfo : EIATTR_SPARSE_MMA_MASK
	.align		4
.L_80:
        /*0058*/ 	.byte	0x03, 0x50
        /*005a*/ 	.short	0x0000


	//----- nvinfo : EIATTR_MAXREG_COUNT
	.align		4
        /*005c*/ 	.byte	0x03, 0x1b
        /*005e*/ 	.short	0x00ff


	//----- nvinfo : EIATTR_EXTERNS
	.align		4
        /*0060*/ 	.byte	0x04, 0x0f
        /*0062*/ 	.short	(.L_82 - .L_81)


	//   ....[0]....
	.align		4
.L_81:
        /*0064*/ 	.word	index@(vprintf)


	//----- nvinfo : EIATTR_MERCURY_ISA_VERSION
	.align		4
.L_82:
        /*0068*/ 	.byte	0x03, 0x5f
        /*006a*/ 	.short	0x0101


	//----- nvinfo : EIATTR_VRC_CTA_INIT_COUNT
	.align		4
        /*006c*/ 	.byte	0x02, 0x4a
	.zero		1
	.zero		1


	//----- nvinfo : EIATTR_SYSCALL_OFFSETS
	.align		4
        /*0070*/ 	.byte	0x04, 0x46
        /*0072*/ 	.short	(.L_84 - .L_83)


	//   ....[0]....
.L_83:
        /*0074*/ 	.word	0x000003c0


	//----- nvinfo : EIATTR_EXIT_INSTR_OFFSETS
	.align		4
.L_84:
        /*0078*/ 	.byte	0x04, 0x1c
        /*007a*/ 	.short	(.L_86 - .L_85)


	//   ....[0]....
.L_85:
        /*007c*/ 	.word	0x000000c0


	//   ....[1]....
        /*0080*/ 	.word	0x000003d0


	//----- nvinfo : EIATTR_CRS_STACK_SIZE
	.align		4
.L_86:
        /*0084*/ 	.byte	0x04, 0x1e
        /*0086*/ 	.short	(.L_88 - .L_87)
.L_87:
        /*0088*/ 	.word	0x00000000


	//----- nvinfo : EIATTR_CBANK_PARAM_SIZE
	.align		4
.L_88:
        /*008c*/ 	.byte	0x03, 0x19
        /*008e*/ 	.short	0x0020


	//----- nvinfo : EIATTR_PARAM_CBANK
	.align		4
        /*0090*/ 	.byte	0x04, 0x0a
        /*0092*/ 	.short	(.L_90 - .L_89)
	.align		4
.L_89:
        /*0094*/ 	.word	index@(.nv.constant0._Z7nn_diffPdS_S_ii)
        /*0098*/ 	.short	0x0380
        /*009a*/ 	.short	0x0020


	//----- nvinfo : EIATTR_SW_WAR
	.align		4
.L_90:
        /*009c*/ 	.byte	0x04, 0x36
        /*009e*/ 	.short	(.L_92 - .L_91)
.L_91:
        /*00a0*/ 	.word	0x00000008
.L_92:


//--------------------- .nv.callgraph             --------------------------
	.section	.nv.callgraph,"",@"SHT_CUDA_CALLGRAPH"
	.align	4
	.sectionentsize	8
	.align		4
        /*0000*/ 	.word	0x00000000
	.align		4
        /*0004*/ 	.word	0xffffffff
	.align		4
        /*0008*/ 	.word	index@(_Z16nn_weight_updatePdS_dS_ii)
	.align		4
        /*000c*/ 	.word	index@(vprintf)
	.align		4
        /*0010*/ 	.word	index@(_Z11nn_diff_addPdS_ii)
	.align		4
        /*0014*/ 	.word	index@(vprintf)
	.align		4
        /*0018*/ 	.word	index@(_Z7nn_diffPdS_S_ii)
	.align		4
        /*001c*/ 	.word	index@(vprintf)
	.align		4
        /*0020*/ 	.word	0x00000000
	.align		4
        /*0024*/ 	.word	0xfffffffe
	.align		4
        /*0028*/ 	.word	0x00000000
	.align		4
        /*002c*/ 	.word	0xfffffffd
	.align		4
        /*0030*/ 	.word	0x00000000
	.align		4
        /*0034*/ 	.word	0xfffffffc


//--------------------- .nv.constant4             --------------------------
	.section	.nv.constant4,"a",@progbits
	.align	8
	.align		8
.nv.constant4:
        /*0000*/ 	.dword	vprintf
	.align		8
        /*0008*/ 	.dword	$str
	.align		8
        /*0010*/ 	.dword	$str$1
	.align		8
        /*0018*/ 	.dword	$str$2


//--------------------- .text._Z16nn_weight_updatePdS_dS_ii --------------------------
	.section	.text._Z16nn_weight_updatePdS_dS_ii,"ax",@progbits
	.align	128
        .global         _Z16nn_weight_updatePdS_dS_ii
        .type           _Z16nn_weight_updatePdS_dS_ii,@function
        .size           _Z16nn_weight_updatePdS_dS_ii,(.L_x_27 - _Z16nn_weight_updatePdS_dS_ii)
        .other          _Z16nn_weight_updatePdS_dS_ii,@"STO_CUDA_ENTRY STV_DEFAULT"
_Z16nn_weight_updatePdS_dS_ii:
.text._Z16nn_weight_updatePdS_dS_ii:
[----:B------:R-:W0:Y:S01]  /*0000*/  LDC R1, c[0x0][0x37c] ;  /* 0x0000df00ff017b82 */ /* 0x000e220000000800 */
[----:B------:R-:W1:Y:S01]  /*0010*/  S2R R16, SR_CTAID.X ;  /* 0x0000000000107919 */ /* 0x000e620000002500 */
[----:B------:R-:W2:Y:S01]  /*0020*/  LDCU UR5, c[0x0][0x2fc] ;  /* 0x00005f80ff0577ac */ /* 0x000ea20008000800 */
[----:B0-----:R-:W-:Y:S01]  /*0030*/  VIADD R1, R1, 0xffffffe0 ;  /* 0xffffffe001017836 */ /* 0x001fe20000000000 */
[----:B------:R-:W1:Y:S01]  /*0040*/  S2R R3, SR_TID.X ;  /* 0x0000000000037919 */ /* 0x000e620000002100 */
[----:B------:R-:W1:Y:S01]  /*0050*/  LDCU UR6, c[0x0][0x360] ;  /* 0x00006c00ff0677ac */ /* 0x000e620008000800 */
[----:B------:R-:W0:Y:S01]  /*0060*/  LDCU UR7, c[0x0][0x3a4] ;  /* 0x00007480ff0777ac */ /* 0x000e220008000800 */
[----:B------:R-:W3:Y:S02]  /*0070*/  LDCU UR4, c[0x0][0x2f8] ;  /* 0x00005f00ff0477ac */ /* 0x000ee40008000800 */
[----:B---3--:R-:W-:Y:S01]  /*0080*/  IADD3 R24, P1, PT, R1, UR4, RZ ;  /* 0x0000000401187c10 */ /* 0x008fe2000ff3e0ff */
[----:B-1----:R-:W-:-:S04]  /*0090*/  IMAD R16, R16, UR6, R3 ;  /* 0x0000000610107c24 */ /* 0x002fc8000f8e0203 */
[----:B--2---:R-:W-:Y:S01]  /*00a0*/  IMAD.X R25, RZ, RZ, UR5, P1 ;  /* 0x00000005ff197e24 */ /* 0x004fe200088e06ff */
[----:B0-----:R-:W-:-:S13]  /*00b0*/  ISETP.GE.AND P0, PT, R16, UR7, PT ;  /* 0x0000000710007c0c */ /* 0x001fda000bf06270 */
[----:B------:R-:W-:Y:S05]  /*00c0*/  @P0 EXIT ;  /* 0x000000000000094d */ /* 0x000fea0003800000 */
[----:B------:R-:W0:Y:S01]  /*00d0*/  LDC.64 R2, c[0x0][0x398] ;  /* 0x0000e600ff027b82 */ /* 0x000e220000000a00 */
[----:B------:R-:W0:Y:S01]  /*00e0*/  LDCU.64 UR36, c[0x0][0x358] ;  /* 0x00006b00ff2477ac */ /* 0x000e220008000a00 */
[----:B------:R-:W-:Y:S01]  /*00f0*/  UMOV UR4, 0xe0000000 ;  /* 0xe000000000047882 */ /* 0x000fe20000000000 */
[----:B------:R-:W-:-:S05]  /*0100*/  UMOV UR5, 0x416312cf ;  /* 0x416312cf00057882 */ /* 0x000fca0000000000 */
[----:B------:R-:W1:Y:S08]  /*0110*/  LDC R18, c[0x0][0x3a0] ;  /* 0x0000e800ff127b82 */ /* 0x000e700000000800 */
[----:B------:R-:W2:Y:S01]  /*0120*/  LDC.64 R22, c[0x0][0x380] ;  /* 0x0000e000ff167b82 */ /* 0x000ea20000000a00 */
[----:B0-----:R-:W3:Y:S07]  /*0130*/  LDG.E.64 R6, desc[UR36][R2.64] ;  /* 0x0000002402067981 */ /* 0x001eee000c1e1b00 */
[----:B------:R-:W0:Y:S01]  /*0140*/  LDC.64 R26, c[0x0][0x388] ;  /* 0x0000e200ff1a7b82 */ /* 0x000e220000000a00 */
[----:B------:R4:W5:Y:S01]  /*0150*/  LDG.E.64 R4, desc[UR36][R2.64+0x8] ;  /* 0x0000082402047981 */ /* 0x000962000c1e1b00 */
[----:B--2---:R-:W-:-:S05]  /*0160*/  IMAD.WIDE R22, R16, 0x8, R22 ;  /* 0x0000000810167825 */ /* 0x004fca00078e0216 */
[----:B------:R-:W2:Y:S01]  /*0170*/  LDG.E.64 R10, desc[UR36][R22.64] ;  /* 0x00000024160a7981 */ /* 0x000ea2000c1e1b00 */
[----:B---3--:R-:W-:Y:S01]  /*0180*/  DSETP.GEU.AND P0, PT, R6, UR4, PT ;  /* 0x0000000406007e2a */ /* 0x008fe2000bf0e000 */
[----:B----4-:R-:W-:Y:S01]  /*0190*/  MOV R2, 0x0 ;  /* 0x0000000000027802 */ /* 0x010fe20000000f00 */
[----:B------:R-:W3:Y:S04]  /*01a0*/  LDCU.64 UR4, c[0x4][0x18] ;  /* 0x01000300ff0477ac */ /* 0x000ee80008000a00 */
[----:B------:R-:W-:Y:S02]  /*01b0*/  FSEL R6, R6, -3.68934881474191032320e+19, !P0 ;  /* 0xe000000006067808 */ /* 0x000fe40004000000 */
[----:B------:R-:W-:Y:S02]  /*01c0*/  FSEL R7, R7, 14.192091941833496094, !P0 ;  /* 0x416312cf07077808 */ /* 0x000fe40004000000 */
[----:B------:R-:W-:-:S04]  /*01d0*/  SEL R17, RZ, 0xffffffff, !P0 ;  /* 0xffffffffff117807 */ /* 0x000fc80004000000 */
[----:B-----5:R-:W-:-:S06]  /*01e0*/  DSETP.GEU.AND P1, PT, R4, R6, PT ;  /* 0x000000060400722a */ /* 0x020fcc0003f2e000 */
[----:B------:R-:W-:-:S05]  /*01f0*/  SEL R17, R17, 0x1, P1 ;  /* 0x0000000111117807 */ /* 0x000fca0000800000 */
[----:B-1----:R-:W-:-:S04]  /*0200*/  IMAD R19, R17, R18, R16 ;  /* 0x0000001211137224 */ /* 0x002fc800078e0210 */
[----:B0-----:R-:W-:-:S05]  /*0210*/  IMAD.WIDE R26, R19, 0x8, R26 ;  /* 0x00000008131a7825 */ /* 0x001fca00078e021a */
[----:B------:R-:W2:Y:S01]  /*0220*/  LDG.E.64 R8, desc[UR36][R26.64] ;  /* 0x000000241a087981 */ /* 0x000ea2000c1e1b00 */
[----:B------:R0:W1:Y:S03]  /*0230*/  LDC.64 R12, c[0x4][R2] ;  /* 0x01000000020c7b82 */ /* 0x0000660000000a00 */
[----:B------:R0:W-:Y:S01]  /*0240*/  STL.128 [R1], R16 ;  /* 0x0000001001007387 */ /* 0x0001e20000100c00 */
[----:B---3--:R-:W-:Y:S01]  /*0250*/  MOV R4, UR4 ;  /* 0x0000000400047c02 */ /* 0x008fe20008000f00 */
[----:B------:R-:W-:Y:S01]  /*0260*/  IMAD.U32 R5, RZ, RZ, UR5 ;  /* 0x00000005ff057e24 */ /* 0x000fe2000f8e00ff */
[----:B------:R-:W-:Y:S01]  /*0270*/  MOV R7, R25 ;  /* 0x0000001900077202 */ /* 0x000fe20000000f00 */
[----:B------:R-:W-:Y:S01]  /*0280*/  IMAD.MOV.U32 R6, RZ, RZ, R24 ;  /* 0x000000ffff067224 */ /* 0x000fe200078e0018 */
[----:B-12---:R0:W-:Y:S06]  /*0290*/  STL.128 [R1+0x10], R8 ;  /* 0x0000100801007387 */ /* 0x0061ec0000100c00 */
[----:B------:R-:W-:-:S07]  /*02a0*/  LEPC R20, `(.L_x_0) ;  /* 0x000000001014794e */ /* 0x000fce0000000000 */
[----:B0-----:R-:W-:Y:S05]  /*02b0*/  CALL.ABS.NOINC R12 ;  /* 0x000000000c007343 */ /* 0x001fea0003c00000 */
.L_x_0:
[----:B------:R-:W2:Y:S01]  /*02c0*/  LDG.E.64 R8, desc[UR36][R26.64] ;  /* 0x000000241a087981 */ /* 0x000ea2000c1e1b00 */
[----:B------:R-:W0:Y:S01]  /*02d0*/  LDCU.64 UR4, c[0x0][0x390] ;  /* 0x00007200ff0477ac */ /* 0x000e220008000a00 */
[----:B------:R-:W1:Y:S02]  /*02e0*/  LDC R18, c[0x0][0x3a0] ;  /* 0x0000e800ff127b82 */ /* 0x000e640000000800 */
[----:B------:R-:W2:Y:S02]  /*02f0*/  LDG.E.64 R4, desc[UR36][R22.64] ;  /* 0x0000002416047981 */ /* 0x000ea4000c1e1b00 */
[----:B--2---:R-:W-:-:S08]  /*0300*/  DADD R4, -R8, R4 ;  /* 0x0000000008047229 */ /* 0x004fd00000000104 */
[----:B0-----:R-:W-:Y:S01]  /*0310*/  DFMA R8, R4, UR4, R8 ;  /* 0x0000000404087c2b */ /* 0x001fe20008000008 */
[----:B-1----:R0:W-:Y:S01]  /*0320*/  STL.128 [R1], R16 ;  /* 0x0000001001007387 */ /* 0x0021e20000100c00 */
[----:B------:R-:W1:Y:S01]  /*0330*/  LDC.64 R2, c[0x4][R2] ;  /* 0x0100000002027b82 */ /* 0x000e620000000a00 */
[----:B------:R-:W2:Y:S04]  /*0340*/  LDCU.64 UR4, c[0x4][0x18] ;  /* 0x01000300ff0477ac */ /* 0x000ea80008000a00 */
[----:B------:R0:W-:Y:S04]  /*0350*/  STG.E.64 desc[UR36][R26.64], R8 ;  /* 0x000000081a007986 */ /* 0x0001e8000c101b24 */
[----:B------:R-:W3:Y:S01]  /*0360*/  LDG.E.64 R10, desc[UR36][R22.64] ;  /* 0x00000024160a7981 */ /* 0x000ee2000c1e1b00 */
[----:B------:R-:W-:Y:S01]  /*0370*/  IMAD.MOV.U32 R6, RZ, RZ, R24 ;  /* 0x000000ffff067224 */ /* 0x000fe200078e0018 */
[----:B------:R-:W-:Y:S01]  /*0380*/  MOV R7, R25 ;  /* 0x0000001900077202 */ /* 0x000fe20000000f00 */
[----:B--2---:R-:W-:Y:S01]  /*0390*/  IMAD.U32 R4, RZ, RZ, UR4 ;  /* 0x00000004ff047e24 */ /* 0x004fe2000f8e00ff */
[----:B------:R-:W-:Y:S01]  /*03a0*/  MOV R5, UR5 ;  /* 0x0000000500057c02 */ /* 0x000fe20008000f00 */
[----:B-1-3--:R0:W-:Y:S06]  /*03b0*/  STL.128 [R1+0x10], R8 ;  /* 0x0000100801007387 */ /* 0x00a1ec0000100c00 */
[----:B------:R-:W-:-:S07]  /*03c0*/  LEPC R20, `(.L_x_1) ;  /* 0x000000001014794e */ /* 0x000fce0000000000 */
[----:B0-----:R-:W-:Y:S05]  /*03d0*/  CALL.ABS.NOINC R2 ;  /* 0x0000000002007343 */ /* 0x001fea0003c00000 */
.L_x_1:
[----:B------:R-:W-:Y:S05]  /*03e0*/  EXIT ;  /* 0x000000000000794d */ /* 0x000fea0003800000 */
.L_x_2:
[----:B------:R-:W-:-:S00]  /*03f0*/  BRA `(.L_x_2) ;  /* 0xfffffffc00fc7947 */ /* 0x000fc0000383ffff */
[----:B------:R-:W-:-:S00]  /*0400*/  NOP ;  /* 0x0000000000007918 */ /* 0x000fc00000000000 */
[----:B------:R-:W-:-:S00]  /*0410*/  NOP ;  /* 0x0000000000007918 */ /* 0x000fc00000000000 */
[----:B------:R-:W-:-:S00]  /*0420*/  NOP ;  /* 0x0000000000007918 */ /* 0x000fc00000000000 */
[----:B------:R-:W-:-:S00]  /*0430*/  NOP ;  /* 0x0000000000007918 */ /* 0x000fc00000000000 */
[----:B------:R-:W-:-:S00]  /*0440*/  NOP ;  /* 0x0000000000007918 */ /* 0x000fc00000000000 */
[----:B------:R-:W-:-:S00]  /*0450*/  NOP ;  /* 0x0000000000007918 */ /* 0x000fc00000000000 */
[----:B------:R-:W-:-:S00]  /*0460*/  NOP ;  /* 0x0000000000007918 */ /* 0x000fc00000000000 */
[----:B------:R-:W-:-:S00]  /*0470*/  NOP ;  /* 0x0000000000007918 */ /* 0x000fc00000000000 */
.L_x_27:


//--------------------- .text._Z11nn_diff_addPdS_ii --------------------------
	.section	.text._Z11nn_diff_addPdS_ii,"ax",@progbits
	.align	128
        .global         _Z11nn_diff_addPdS_ii
        .type           _Z11nn_diff_addPdS_ii,@function
        .size           _Z11nn_diff_addPdS_ii,(.L_x_28 - _Z11nn_diff_addPdS_ii)
        .other          _Z11nn_diff_addPdS_ii,@"STO_CUDA_ENTRY STV_DEFAULT"
_Z11nn_diff_addPdS_ii:
.text._Z11nn_diff_addPdS_ii:
[----:B------:R-:W0:Y:S01]  /*0000*/  LDC R1, c[0x0][0x37c] ;  /* 0x0000df00ff017b82 */ /* 0x000e220000000800 */
[----:B------:R-:W1:Y:S01]  /*0010*/  S2R R18, SR_CTAID.X ;  /* 0x0000000000127919 */ /* 0x000e620000002500 */
[----:B------:R-:W2:Y:S01]  /*0020*/  LDCU.64 UR8, c[0x0][0x390] ;  /* 0x00007200ff0877ac */ /* 0x000ea20008000a00 */
[----:B0-----:R-:W-:Y:S01]  /*0030*/  VIADD R1, R1, 0xffffffe8 ;  /* 0xffffffe801017836 */ /* 0x001fe20000000000 */
[----:B------:R-:W1:Y:S01]  /*0040*/  S2R R3, SR_TID.X ;  /* 0x0000000000037919 */ /* 0x000e620000002100 */
[----:B------:R-:W0:Y:S01]  /*0050*/  LDCU UR5, c[0x0][0x2fc] ;  /* 0x00005f80ff0577ac */ /* 0x000e220008000800 */
[----:B------:R-:W1:Y:S01]  /*0060*/  LDCU UR6, c[0x0][0x360] ;  /* 0x00006c00ff0677ac */ /* 0x000e620008000800 */
[----:B------:R-:W3:Y:S01]  /*0070*/  LDCU UR4, c[0x0][0x2f8] ;  /* 0x00005f00ff0477ac */ /* 0x000ee20008000800 */
[----:B--2---:R-:W-:-:S05]  /*0080*/  IMAD.U32 R5, RZ, RZ, UR8 ;  /* 0x00000008ff057e24 */ /* 0x004fca000f8e00ff */
[----:B------:R-:W-:Y:S02]  /*0090*/  ISETP.GE.AND P0, PT, R5, 0x1, PT ;  /* 0x000000010500780c */ /* 0x000fe40003f06270 */
[----:B---3--:R-:W-:-:S04]  /*00a0*/  IADD3 R22, P1, PT, R1, UR4, RZ ;  /* 0x0000000401167c10 */ /* 0x008fc8000ff3e0ff */
[----:B0-----:R-:W-:Y:S01]  /*00b0*/  IADD3.X R2, PT, PT, RZ, UR5, RZ, P1, !PT ;  /* 0x00000005ff027c10 */ /* 0x001fe20008ffe4ff */
[----:B-1----:R-:W-:-:S05]  /*00c0*/  IMAD R18, R18, UR6, R3 ;  /* 0x0000000612127c24 */ /* 0x002fca000f8e0203 */
[----:B------:R-:W-:-:S13]  /*00d0*/  ISETP.GE.OR P0, PT, R18, UR9, !P0 ;  /* 0x0000000912007c0c */ /* 0x000fda000c706670 */
[----:B------:R-:W-:Y:S05]  /*00e0*/  @P0 EXIT ;  /* 0x000000000000094d */ /* 0x000fea0003800000 */
[----:B------:R-:W0:Y:S01]  /*00f0*/  LDC.64 R16, c[0x0][0x388] ;  /* 0x0000e200ff107b82 */ /* 0x000e220000000a00 */
[C---:B------:R-:W-:Y:S01]  /*0100*/  ISETP.GE.U32.AND P0, PT, R5.reuse, 0x8, PT ;  /* 0x000000080500780c */ /* 0x040fe20003f06070 */
[----:B------:R-:W1:Y:S01]  /*0110*/  LDCU.64 UR36, c[0x0][0x358] ;  /* 0x00006b00ff2477ac */ /* 0x000e620008000a00 */
[C---:B------:R-:W-:Y:S01]  /*0120*/  IMAD R26, R18.reuse, R5, RZ ;  /* 0x00000005121a7224 */ /* 0x040fe200078e02ff */
[----:B------:R-:W-:Y:S01]  /*0130*/  LOP3.LUT R25, R5, 0x7, RZ, 0xc0, !PT ;  /* 0x0000000705197812 */ /* 0x000fe200078ec0ff */
[----:B------:R-:W-:Y:S02]  /*0140*/  IMAD.MOV.U32 R19, RZ, RZ, RZ ;  /* 0x000000ffff137224 */ /* 0x000fe400078e00ff */
[----:B0-----:R-:W-:-:S07]  /*0150*/  IMAD.WIDE R16, R18, 0x8, R16 ;  /* 0x0000000812107825 */ /* 0x001fce00078e0210 */
[----:B-1----:R-:W-:Y:S05]  /*0160*/  @!P0 BRA `(.L_x_3) ;  /* 0x0000000800808947 */ /* 0x002fea0003800000 */
[----:B------:R-:W-:Y:S01]  /*0170*/  HFMA2 R19, -RZ, RZ, 0, 0 ;  /* 0x00000000ff137431 */ /* 0x000fe200000001ff */
[----:B------:R-:W-:Y:S01]  /*0180*/  BSSY.RECONVERGENT B6, `(.L_x_4) ;  /* 0x000009d000067945 */ /* 0x000fe20003800200 */
[----:B------:R-:W-:Y:S01]  /*0190*/  IMAD.MOV.U32 R27, RZ, RZ, R26 ;  /* 0x000000ffff1b7224 */ /* 0x000fe200078e001a */
[----:B------:R-:W0:Y:S06]  /*01a0*/  LDCU UR38, c[0x0][0x390] ;  /* 0x00007200ff2677ac */ /* 0x000e2c0008000800 */
.L_x_13:
[----:B------:R-:W1:Y:S01]  /*01b0*/  LDC.64 R28, c[0x0][0x380] ;  /* 0x0000e000ff1c7b82 */ /* 0x000e620000000a00 */
[----:B------:R-:W2:Y:S01]  /*01c0*/  LDG.E.64 R4, desc[UR36][R16.64] ;  /* 0x0000002410047981 */ /* 0x000ea2000c1e1b00 */
[----:B-1----:R-:W-:-:S05]  /*01d0*/  IMAD.WIDE R28, R27, 0x8, R28 ;  /* 0x000000081b1c7825 */ /* 0x002fca00078e021c */
[----:B------:R-:W2:Y:S01]  /*01e0*/  LDG.E.64 R10, desc[UR36][R28.64] ;  /* 0x000000241c0a7981 */ /* 0x000ea2000c1e1b00 */
[----:B------:R-:W1:Y:S01]  /*01f0*/  LDCU UR4, c[0x0][0x2f8] ;  /* 0x00005f00ff0477ac */ /* 0x000e620008000800 */
[----:B--2---:R-:W-:-:S07]  /*0200*/  DADD R10, R10, R4 ;  /* 0x000000000a0a7229 */ /* 0x004fce0000000004 */
[----:B------:R2:W-:Y:S04]  /*0210*/  STG.E.64 desc[UR36][R16.64], R10 ;  /* 0x0000000a10007986 */ /* 0x0005e8000c101b24 */
[----:B------:R-:W3:Y:S01]  /*0220*/  LDG.E.64 R12, desc[UR36][R28.64] ;  /* 0x000000241c0c7981 */ /* 0x000ee2000c1e1b00 */
[----:B------:R-:W-:Y:S01]  /*0230*/  MOV R8, 0x0 ;  /* 0x0000000000087802 */ /* 0x000fe20000000f00 */
[----:B-1----:R-:W-:Y:S01]  /*0240*/  VIADD R23, R22, -UR4 ;  /* 0x8000000416177c36 */ /* 0x002fe20008000000 */
[----:B------:R-:W1:Y:S04]  /*0250*/  LDCU.64 UR4, c[0x4][0x10] ;  /* 0x01000200ff0477ac */ /* 0x000e680008000a00 */
[----:B------:R2:W-:Y:S01]  /*0260*/  STL.64 [R23+0x10], R10 ;  /* 0x0000100a17007387 */ /* 0x0005e20000100a00 */
[----:B------:R-:W4:Y:S03]  /*0270*/  LDC.64 R8, c[0x4][R8] ;  /* 0x0100000008087b82 */ /* 0x000f260000000a00 */
[----:B------:R2:W-:Y:S01]  /*0280*/  STL.64 [R23], R18 ;  /* 0x0000001217007387 */ /* 0x0005e20000100a00 */
[----:B------:R-:W-:-:S02]  /*0290*/  IMAD.MOV.U32 R6, RZ, RZ, R22 ;  /* 0x000000ffff067224 */ /* 0x000fc400078e0016 */
[----:B------:R-:W-:Y:S02]  /*02a0*/  IMAD.MOV.U32 R7, RZ, RZ, R2 ;  /* 0x000000ffff077224 */ /* 0x000fe400078e0002 */
[----:B-1----:R-:W-:Y:S01]  /*02b0*/  IMAD.U32 R4, RZ, RZ, UR4 ;  /* 0x00000004ff047e24 */ /* 0x002fe2000f8e00ff */
[----:B------:R-:W-:Y:S01]  /*02c0*/  MOV R5, UR5 ;  /* 0x0000000500057c02 */ /* 0x000fe20008000f00 */
[----:B---34-:R2:W-:Y:S06]  /*02d0*/  STL.64 [R23+0x8], R12 ;  /* 0x0000080c17007387 */ /* 0x0185ec0000100a00 */
[----:B------:R-:W-:-:S07]  /*02e0*/  LEPC R20, `(.L_x_5) ;  /* 0x000000001014794e */ /* 0x000fce0000000000 */
[----:B0-2---:R-:W-:Y:S05]  /*02f0*/  CALL.ABS.NOINC R8 ;  /* 0x0000000008007343 */ /* 0x005fea0003c00000 */
.L_x_5:
[----:B------:R-:W2:Y:S04]  /*0300*/  LDG.E.64 R10, desc[UR36][R28.64+0x8] ;  /* 0x000008241c0a7981 */ /* 0x000ea8000c1e1b00 */
[----:B------:R-:W2:Y:S01]  /*0310*/  LDG.E.64 R4, desc[UR36][R16.64] ;  /* 0x0000002410047981 */ /* 0x000ea2000c1e1b00 */
[----:B------:R-:W-:Y:S01]  /*0320*/  IADD3 R15, PT, PT, R19, 0x1, RZ ;  /* 0x00000001130f7810 */ /* 0x000fe20007ffe0ff */
[----:B------:R-:W-:Y:S01]  /*0330*/  IMAD.MOV.U32 R14, RZ, RZ, R18 ;  /* 0x000000ffff0e7224 */ /* 0x000fe200078e0012 */
[----:B------:R-:W-:Y:S01]  /*0340*/  MOV R24, 0x0 ;  /* 0x0000000000187802 */ /* 0x000fe20000000f00 */
[----:B------:R-:W0:Y:S01]  /*0350*/  LDCU.64 UR4, c[0x4][0x10] ;  /* 0x01000200ff0477ac */ /* 0x000e220008000a00 */
[----:B--2---:R-:W-:-:S07]  /*0360*/  DADD R10, R10, R4 ;  /* 0x000000000a0a7229 */ /* 0x004fce0000000004 */
[----:B------:R1:W-:Y:S04]  /*0370*/  STG.E.64 desc[UR36][R16.64], R10 ;  /* 0x0000000a10007986 */ /* 0x0003e8000c101b24 */
[----:B------:R-:W2:Y:S01]  /*0380*/  LDG.E.64 R12, desc[UR36][R28.64+0x8] ;  /* 0x000008241c0c7981 */ /* 0x000ea2000c1e1b00 */
[----:B------:R1:W3:Y:S01]  /*0390*/  LDC.64 R8, c[0x4][R24] ;  /* 0x0100000018087b82 */ /* 0x0002e20000000a00 */
[----:B0-----:R-:W-:Y:S01]  /*03a0*/  IMAD.U32 R4, RZ, RZ, UR4 ;  /* 0x00000004ff047e24 */ /* 0x001fe2000f8e00ff */
[----:B------:R-:W-:Y:S01]  /*03b0*/  MOV R5, UR5 ;  /* 0x0000000500057c02 */ /* 0x000fe20008000f00 */
[----:B------:R1:W-:Y:S01]  /*03c0*/  STL.64 [R23], R14 ;  /* 0x0000000e17007387 */ /* 0x0003e20000100a00 */
[----:B------:R-:W-:Y:S02]  /*03d0*/  IMAD.MOV.U32 R6, RZ, RZ, R22 ;  /* 0x000000ffff067224 */ /* 0x000fe400078e0016 */
[----:B------:R-:W-:Y:S01]  /*03e0*/  IMAD.MOV.U32 R7, RZ, RZ, R2 ;  /* 0x000000ffff077224 */ /* 0x000fe200078e0002 */
[----:B------:R1:W-:Y:S04]  /*03f0*/  STL.64 [R23+0x10], R10 ;  /* 0x0000100a17007387 */ /* 0x0003e80000100a00 */
[----:B--23--:R1:W-:Y:S02]  /*0400*/  STL.64 [R23+0x8], R12 ;  /* 0x0000080c17007387 */ /* 0x00c3e40000100a00 */
[----:B------:R-:W-:-:S07]  /*0410*/  LEPC R20, `(.L_x_6) ;  /* 0x000000001014794e */ /* 0x000fce0000000000 */
[----:B-1----:R-:W-:Y:S05]  /*0420*/  CALL.ABS.NOINC R8 ;  /* 0x0000000008007343 */ /* 0x002fea0003c00000 */
.L_x_6:
[----:B------:R-:W2:Y:S04]  /*0430*/  LDG.E.64 R10, desc[UR36][R28.64+0x10] ;  /* 0x000010241c0a7981 */ /* 0x000ea8000c1e1b00 */
[----:B------:R-:W2:Y:S01]  /*0440*/  LDG.E.64 R4, desc[UR36][R16.64] ;  /* 0x0000002410047981 */ /* 0x000ea2000c1e1b00 */
[----:B------:R-:W-:Y:S01]  /*0450*/  IADD3 R15, PT, PT, R19, 0x2, RZ ;  /* 0x00000002130f7810 */ /* 0x000fe20007ffe0ff */
[----:B------:R-:W-:Y:S01]  /*0460*/  IMAD.MOV.U32 R14, RZ, RZ, R18 ;  /* 0x000000ffff0e7224 */ /* 0x000fe200078e0012 */
        /* <DEDUP_REMOVED lines=14> */
.L_x_7:
        /* <DEDUP_REMOVED lines=18> */
.L_x_8:
        /* <DEDUP_REMOVED lines=18> */
.L_x_9:
        /* <DEDUP_REMOVED lines=18> */
.L_x_10:
        /* <DEDUP_REMOVED lines=18> */
.L_x_11:
        /* <DEDUP_REMOVED lines=18> */
.L_x_12:
[----:B------:R-:W-:Y:S01]  /*0af0*/  MOV R5, UR38 ;  /* 0x0000002600057c02 */ /* 0x000fe20008000f00 */
[----:B------:R-:W-:Y:S02]  /*0b00*/  VIADD R19, R19, 0x8 ;  /* 0x0000000813137836 */ /* 0x000fe40000000000 */
[----:B------:R-:W-:Y:S01]  /*0b10*/  VIADD R27, R27, 0x8 ;  /* 0x000000081b1b7836 */ /* 0x000fe20000000000 */
[----:B------:R-:W-:-:S04]  /*0b20*/  LOP3.LUT R0, R5, 0x7ffffff8, RZ, 0xc0, !PT ;  /* 0x7ffffff805007812 */ /* 0x000fc800078ec0ff */
[----:B------:R-:W-:-:S13]  /*0b30*/  ISETP.NE.AND P0, PT, R19, R0, PT ;  /* 0x000000001300720c */ /* 0x000fda0003f05270 */
[----:B------:R-:W-:Y:S05]  /*0b40*/  @P0 BRA `(.L_x_13) ;  /* 0xfffffff400980947 */ /* 0x000fea000383ffff */
[----:B------:R-:W-:Y:S05]  /*0b50*/  BSYNC.RECONVERGENT B6 ;  /* 0x0000000000067941 */ /* 0x000fea0003800200 */
.L_x_4:
[----:B------:R-:W-:-:S07]  /*0b60*/  MOV R19, R0 ;  /* 0x0000000000137202 */ /* 0x000fce0000000f00 */
.L_x_3:
[----:B------:R-:W-:-:S13]  /*0b70*/  ISETP.NE.AND P0, PT, R25, RZ, PT ;  /* 0x000000ff1900720c */ /* 0x000fda0003f05270 */
[----:B------:R-:W-:Y:S05]  /*0b80*/  @!P0 EXIT ;  /* 0x000000000000894d */ /* 0x000fea0003800000 */
[----:B------:R-:W-:Y:S02]  /*0b90*/  ISETP.GE.U32.AND P0, PT, R25, 0x4, PT ;  /* 0x000000041900780c */ /* 0x000fe40003f06070 */
[----:B------:R-:W-:-:S11]  /*0ba0*/  LOP3.LUT R24, R5, 0x3, RZ, 0xc0, !PT ;  /* 0x0000000305187812 */ /* 0x000fd600078ec0ff */
[----:B------:R-:W-:Y:S05]  /*0bb0*/  @!P0 BRA `(.L_x_14) ;  /* 0x00000004002c8947 */ /* 0x000fea0003800000 */
[----:B------:R-:W0:Y:S01]  /*0bc0*/  LDC.64 R28, c[0x0][0x380] ;  /* 0x0000e000ff1c7b82 */ /* 0x000e220000000a00 */
[----:B------:R-:W-:Y:S01]  /*0bd0*/  IMAD.IADD R3, R26, 0x1, R19 ;  /* 0x000000011a037824 */ /* 0x000fe200078e0213 */
[----:B------:R-:W2:Y:S01]  /*0be0*/  LDG.E.64 R4, desc[UR36][R16.64] ;  /* 0x0000002410047981 */ /* 0x000ea2000c1e1b00 */
[----:B------:R-:W-:Y:S01]  /*0bf0*/  MOV R23, 0x0 ;  /* 0x0000000000177802 */ /* 0x000fe20000000f00 */
[----:B------:R-:W1:Y:S01]  /*0c00*/  LDCU.64 UR4, c[0x4][0x10] ;  /* 0x01000200ff0477ac */ /* 0x000e620008000a00 */
[----:B0-----:R-:W-:-:S05]  /*0c10*/  IMAD.WIDE R28, R3, 0x8, R28 ;  /* 0x00000008031c7825 */ /* 0x001fca00078e021c */
[----:B------:R-:W2:Y:S02]  /*0c20*/  LDG.E.64 R10, desc[UR36][R28.64] ;  /* 0x000000241c0a7981 */ /* 0x000ea4000c1e1b00 */
[----:B--2---:R-:W-:-:S07]  /*0c30*/  DADD R10, R10, R4 ;  /* 0x000000000a0a7229 */ /* 0x004fce0000000004 */
[----:B------:R0:W-:Y:S04]  /*0c40*/  STG.E.64 desc[UR36][R16.64], R10 ;  /* 0x0000000a10007986 */ /* 0x0001e8000c101b24 */
[----:B------:R-:W2:Y:S01]  /*0c50*/  LDG.E.64 R12, desc[UR36][R28.64] ;  /* 0x000000241c0c7981 */ /* 0x000ea2000c1e1b00 */
[----:B------:R0:W3:Y:S03]  /*0c60*/  LDC.64 R8, c[0x4][R23] ;  /* 0x0100000017087b82 */ /* 0x0000e60000000a00 */
[----:B------:R0:W-:Y:S04]  /*0c70*/  STL.64 [R1], R18 ;  /* 0x0000001201007387 */ /* 0x0001e80000100a00 */
[----:B------:R0:W-:Y:S01]  /*0c80*/  STL.64 [R1+0x10], R10 ;  /* 0x0000100a01007387 */ /* 0x0001e20000100a00 */
[----:B-1----:R-:W-:Y:S01]  /*0c90*/  IMAD.U32 R4, RZ, RZ, UR4 ;  /* 0x00000004ff047e24 */ /* 0x002fe2000f8e00ff */
[----:B------:R-:W-:Y:S01]  /*0ca0*/  MOV R5, UR5 ;  /* 0x0000000500057c02 */ /* 0x000fe20008000f00 */
[----:B------:R-:W-:-:S02]  /*0cb0*/  IMAD.MOV.U32 R6, RZ, RZ, R22 ;  /* 0x000000ffff067224 */ /* 0x000fc400078e0016 */
[----:B------:R-:W-:Y:S01]  /*0cc0*/  IMAD.MOV.U32 R7, RZ, RZ, R2 ;  /* 0x000000ffff077224 */ /* 0x000fe200078e0002 */
[----:B--23--:R0:W-:Y:S06]  /*0cd0*/  STL.64 [R1+0x8], R12 ;  /* 0x0000080c01007387 */ /* 0x00c1ec0000100a00 */
[----:B------:R-:W-:-:S07]  /*0ce0*/  LEPC R20, `(.L_x_15) ;  /* 0x000000001014794e */ /* 0x000fce0000000000 */
[----:B0-----:R-:W-:Y:S05]  /*0cf0*/  CALL.ABS.NOINC R8 ;  /* 0x0000000008007343 */ /* 0x001fea0003c00000 */
.L_x_15:
        /* <DEDUP_REMOVED lines=18> */
.L_x_16:
        /* <DEDUP_REMOVED lines=12> */
[----:B------:R-:W-:Y:S01]  /*0ee0*/  IMAD.MOV.U32 R6, RZ, RZ, R22 ;  /* 0x000000ffff067224 */ /* 0x000fe200078e0016 */
[----:B------:R-:W-:-:S02]  /*0ef0*/  MOV R7, R2 ;  /* 0x0000000200077202 */ /* 0x000fc40000000f00 */
[----:B------:R1:W-:Y:S04]  /*0f00*/  STL.64 [R1+0x10], R10 ;  /* 0x0000100a01007387 */ /* 0x0003e80000100a00 */
[----:B--23--:R1:W-:Y:S02]  /*0f10*/  STL.64 [R1+0x8], R12 ;  /* 0x0000080c01007387 */ /* 0x00c3e40000100a00 */
[----:B------:R-:W-:-:S07]  /*0f20*/  LEPC R20, `(.L_x_17) ;  /* 0x000000001014794e */ /* 0x000fce0000000000 */
[----:B-1----:R-:W-:Y:S05]  /*0f30*/  CALL.ABS.NOINC R8 ;  /* 0x0000000008007343 */ /* 0x002fea0003c00000 */
.L_x_17:
[----:B------:R-:W2:Y:S04]  /*0f40*/  LDG.E.64 R10, desc[UR36][R28.64+0x18] ;  /* 0x000018241c0a7981 */ /* 0x000ea8000c1e1b00 */
[----:B------:R-:W2:Y:S01]  /*0f50*/  LDG.E.64 R4, desc[UR36][R16.64] ;  /* 0x0000002410047981 */ /* 0x000ea2000c1e1b00 */
[----:B------:R-:W-:Y:S01]  /*0f60*/  VIADD R15, R19, 0x3 ;  /* 0x00000003130f7836 */ /* 0x000fe20000000000 */
[----:B------:R-:W-:Y:S01]  /*0f70*/  MOV R14, R18 ;  /* 0x00000012000e7202 */ /* 0x000fe20000000f00 */
        /* <DEDUP_REMOVED lines=14> */
.L_x_18:
[----:B------:R-:W-:-:S07]  /*1060*/  VIADD R19, R19, 0x4 ;  /* 0x0000000413137836 */ /* 0x000fce0000000000 */
.L_x_14:
[----:B------:R-:W-:-:S13]  /*1070*/  ISETP.NE.AND P0, PT, R24, RZ, PT ;  /* 0x000000ff1800720c */ /* 0x000fda0003f05270 */
[----:B------:R-:W-:Y:S05]  /*1080*/  @!P0 EXIT ;  /* 0x000000000000894d */ /* 0x000fea0003800000 */
[----:B------:R-:W-:Y:S01]  /*1090*/  ISETP.NE.AND P0, PT, R24, 0x1, PT ;  /* 0x000000011800780c */ /* 0x000fe20003f05270 */
[----:B------:R-:W-:-:S12]  /*10a0*/  BSSY.RECONVERGENT B6, `(.L_x_19) ;  /* 0x0000029000067945 */ /* 0x000fd80003800200 */
[----:B------:R-:W-:Y:S05]  /*10b0*/  @!P0 BRA `(.L_x_20) ;  /* 0x00000000009c8947 */ /* 0x000fea0003800000 */
[----:B------:R-:W0:Y:S01]  /*10c0*/  LDC.64 R24, c[0x0][0x380] ;  /* 0x0000e000ff187b82 */ /* 0x000e220000000a00 */
[----:B------:R-:W-:Y:S01]  /*10d0*/  IADD3 R3, PT, PT, R26, R19, RZ ;  /* 0x000000131a037210 */ /* 0x000fe20007ffe0ff */
[----:B------:R-:W2:Y:S01]  /*10e0*/  LDG.E.64 R4, desc[UR36][R16.64] ;  /* 0x0000002410047981 */ /* 0x000ea2000c1e1b00 */
[----:B------:R-:W-:Y:S01]  /*10f0*/  MOV R23, 0x0 ;  /* 0x0000000000177802 */ /* 0x000fe20000000f00 */
[----:B------:R-:W1:Y:S02]  /*1100*/  LDCU.64 UR4, c[0x4][0x10] ;  /* 0x01000200ff0477ac */ /* 0x000e640008000a00 */
        /* <DEDUP_REMOVED lines=10> */
[----:B------:R-:W-:Y:S01]  /*11b0*/  IMAD.MOV.U32 R6, RZ, RZ, R22 ;  /* 0x000000ffff067224 */ /* 0x000fe200078e0016 */
[----:B------:R-:W-:Y:S01]  /*11c0*/  MOV R7, R2 ;  /* 0x0000000200077202 */ /* 0x000fe20000000f00 */
[----:B--23--:R0:W-:Y:S06]  /*11d0*/  STL.64 [R1+0x8], R12 ;  /* 0x0000080c01007387 */ /* 0x00c1ec0000100a00 */
[----:B------:R-:W-:-:S07]  /*11e0*/  LEPC R20, `(.L_x_21) ;  /* 0x000000001014794e */ /* 0x000fce0000000000 */
[----:B0-----:R-:W-:Y:S05]  /*11f0*/  CALL.ABS.NOINC R8 ;  /* 0x0000000008007343 */ /* 0x001fea0003c00000 */
.L_x_21:
        /* <DEDUP_REMOVED lines=18> */
.L_x_22:
[----:B------:R-:W-:-:S07]  /*1320*/  VIADD R19, R19, 0x2 ;  /* 0x0000000213137836 */ /* 0x000fce0000000000 */
.L_x_20:
[----:B------:R-:W-:Y:S05]  /*1330*/  BSYNC.RECONVERGENT B6 ;  /* 0x0000000000067941 */ /* 0x000fea0003800200 */
.L_x_19:
[----:B------:R-:W0:Y:S02]  /*1340*/  LDC R0, c[0x0][0x390] ;  /* 0x0000e400ff007b82 */ /* 0x000e240000000800 */
[----:B0-----:R-:W-:-:S04]  /*1350*/  LOP3.LUT R0, R0, 0x1, RZ, 0xc0, !PT ;  /* 0x0000000100007812 */ /* 0x001fc800078ec0ff */
[----:B------:R-:W-:-:S13]  /*1360*/  ISETP.NE.U32.AND P0, PT, R0, 0x1, PT ;  /* 0x000000010000780c */ /* 0x000fda0003f05070 */
[----:B------:R-:W-:Y:S05]  /*1370*/  @P0 EXIT ;  /* 0x000000000000094d */ /* 0x000fea0003800000 */
        /* <DEDUP_REMOVED lines=9> */
[----:B------:R2:W3:Y:S01]  /*1410*/  LDG.E.64 R10, desc[UR36][R6.64] ;  /* 0x00000024060a7981 */ /* 0x0004e2000c1e1b00 */
[----:B------:R0:W4:Y:S03]  /*1420*/  LDC.64 R12, c[0x4][R0] ;  /* 0x01000000000c7b82 */ /* 0x0001260000000a00 */
[----:B------:R0:W-:Y:S04]  /*1430*/  STL.64 [R1], R18 ;  /* 0x0000001201007387 */ /* 0x0001e80000100a00 */
[----:B------:R0:W-:Y:S01]  /*1440*/  STL.64 [R1+0x10], R8 ;  /* 0x0000100801007387 */ /* 0x0001e20000100a00 */
[----:B-1----:R-:W-:Y:S01]  /*1450*/  IMAD.U32 R4, RZ, RZ, UR4 ;  /* 0x00000004ff047e24 */ /* 0x002fe2000f8e00ff */
[----:B------:R-:W-:Y:S01]  /*1460*/  MOV R5, UR5 ;  /* 0x0000000500057c02 */ /* 0x000fe20008000f00 */
[----:B--2---:R-:W-:Y:S01]  /*1470*/  IMAD.MOV.U32 R6, RZ, RZ, R22 ;  /* 0x000000ffff067224 */ /* 0x004fe200078e0016 */
[----:B------:R-:W-:Y:S01]  /*1480*/  MOV R7, R2 ;  /* 0x0000000200077202 */ /* 0x000fe20000000f00 */
[----:B---34-:R0:W-:Y:S06]  /*1490*/  STL.64 [R1+0x8], R10 ;  /* 0x0000080a01007387 */ /* 0x0181ec0000100a00 */
[----:B------:R-:W-:-:S07]  /*14a0*/  LEPC R20, `(.L_x_23) ;  /* 0x000000001014794e */ /* 0x000fce0000000000 */
[----:B0-----:R-:W-:Y:S05]  /*14b0*/  CALL.ABS.NOINC R12 ;  /* 0x000000000c007343 */ /* 0x001fea0003c00000 */
.L_x_23:
[----:B------:R-:W-:Y:S05]  /*14c0*/  EXIT ;  /* 0x000000000000794d */ /* 0x000fea0003800000 */
.L_x_24:
        /* <DEDUP_REMOVED lines=11> */
.L_x_28:


//--------------------- .text._Z7nn_diffPdS_S_ii  --------------------------
	.section	.text._Z7nn_diffPdS_S_ii,"ax",@progbits
	.align	128
        .global         _Z7nn_diffPdS_S_ii
        .type           _Z7nn_diffPdS_S_ii,@function
        .size           _Z7nn_diffPdS_S_ii,(.L_x_29 - _Z7nn_diffPdS_S_ii)
        .other          _Z7nn_diffPdS_S_ii,@"STO_CUDA_ENTRY STV_DEFAULT"
_Z7nn_diffPdS_S_ii:
.text._Z7nn_diffPdS_S_ii:
        /* <DEDUP_REMOVED lines=13> */
[----:B------:R-:W0:Y:S01]  /*00d0*/  LDC R12, c[0x0][0x398] ;  /* 0x0000e600ff0c7b82 */ /* 0x000e220000000800 */
[----:B------:R-:W-:Y:S01]  /*00e0*/  ISETP.GE.AND P2, PT, R0, RZ, PT ;  /* 0x000000ff0000720c */ /* 0x000fe20003f46270 */
[----:B------:R-:W1:Y:S06]  /*00f0*/  LDCU.64 UR4, c[0x0][0x358] ;  /* 0x00006b00ff0477ac */ /* 0x000e6c0008000a00 */
[----:B------:R-:W2:Y:S08]  /*0100*/  LDC.64 R10, c[0x0][0x388] ;  /* 0x0000e200ff0a7b82 */ /* 0x000eb00000000a00 */
[----:B------:R-:W3:Y:S01]  /*0110*/  LDC.64 R14, c[0x0][0x390] ;  /* 0x0000e400ff0e7b82 */ /* 0x000ee20000000a00 */
[----:B0-----:R-:W-:-:S04]  /*0120*/  IABS R5, R12 ;  /* 0x0000000c00057213 */ /* 0x001fc80000000000 */
[----:B------:R-:W0:Y:S01]  /*0130*/  I2F.RP R4, R5 ;  /* 0x0000000500047306 */ /* 0x000e220000209400 */
[----:B--2---:R-:W-:-:S07]  /*0140*/  IMAD.WIDE R10, R0, 0x8, R10 ;  /* 0x00000008000a7825 */ /* 0x004fce00078e020a */
[----:B0-----:R-:W0:Y:S02]  /*0150*/  MUFU.RCP R4, R4 ;  /* 0x0000000400047308 */ /* 0x001e240000001000 */
[----:B0-----:R-:W-:-:S06]  /*0160*/  IADD3 R2, PT, PT, R4, 0xffffffe, RZ ;  /* 0x0ffffffe04027810 */ /* 0x001fcc0007ffe0ff */
[----:B------:R0:W2:Y:S02]  /*0170*/  F2I.FTZ.U32.TRUNC.NTZ R3, R2 ;  /* 0x0000000200037305 */ /* 0x0000a4000021f000 */
[----:B0-----:R-:W-:Y:S02]  /*0180*/  HFMA2 R2, -RZ, RZ, 0, 0 ;  /* 0x00000000ff027431 */ /* 0x001fe400000001ff */
[----:B--2---:R-:W-:-:S04]  /*0190*/  IMAD.MOV R8, RZ, RZ, -R3 ;  /* 0x000000ffff087224 */ /* 0x004fc800078e0a03 */
[----:B------:R-:W-:Y:S01]  /*01a0*/  IMAD R9, R8, R5, RZ ;  /* 0x0000000508097224 */ /* 0x000fe200078e02ff */
[----:B------:R-:W-:-:S03]  /*01b0*/  IABS R8, R0 ;  /* 0x0000000000087213 */ /* 0x000fc60000000000 */
[----:B------:R-:W-:-:S06]  /*01c0*/  IMAD.HI.U32 R3, R3, R9, R2 ;  /* 0x0000000903037227 */ /* 0x000fcc00078e0002 */
[----:B------:R-:W-:-:S04]  /*01d0*/  IMAD.HI.U32 R3, R3, R8, RZ ;  /* 0x0000000803037227 */ /* 0x000fc800078e00ff */
[----:B------:R-:W-:-:S04]  /*01e0*/  IMAD.MOV R3, RZ, RZ, -R3 ;  /* 0x000000ffff037224 */ /* 0x000fc800078e0a03 */
[C---:B------:R-:W-:Y:S02]  /*01f0*/  IMAD R2, R5.reuse, R3, R8 ;  /* 0x0000000305027224 */ /* 0x040fe400078e0208 */
[----:B------:R-:W0:Y:S03]  /*0200*/  LDC.64 R8, c[0x0][0x380] ;  /* 0x0000e000ff087b82 */ /* 0x000e260000000a00 */
[----:B------:R-:W-:-:S13]  /*0210*/  ISETP.GT.U32.AND P0, PT, R5, R2, PT ;  /* 0x000000020500720c */ /* 0x000fda0003f04070 */
[----:B------:R-:W-:Y:S02]  /*0220*/  @!P0 IADD3 R2, PT, PT, R2, -R5, RZ ;  /* 0x8000000502028210 */ /* 0x000fe40007ffe0ff */
[----:B------:R-:W-:Y:S02]  /*0230*/  ISETP.NE.AND P0, PT, R12, RZ, PT ;  /* 0x000000ff0c00720c */ /* 0x000fe40003f05270 */
[----:B------:R-:W-:-:S13]  /*0240*/  ISETP.GT.U32.AND P1, PT, R5, R2, PT ;  /* 0x000000020500720c */ /* 0x000fda0003f24070 */
[----:B------:R-:W-:-:S05]  /*0250*/  @!P1 IMAD.IADD R2, R2, 0x1, -R5 ;  /* 0x0000000102029824 */ /* 0x000fca00078e0a05 */
[----:B------:R-:W-:Y:S02]  /*0260*/  @!P2 IADD3 R2, PT, PT, -R2, RZ, RZ ;  /* 0x000000ff0202a210 */ /* 0x000fe40007ffe1ff */
[----:B------:R-:W-:Y:S02]  /*0270*/  @!P0 LOP3.LUT R2, RZ, R12, RZ, 0x33, !PT ;  /* 0x0000000cff028212 */ /* 0x000fe400078e33ff */
[----:B-1----:R-:W2:Y:S03]  /*0280*/  LDG.E.64 R12, desc[UR4][R10.64] ;  /* 0x000000040a0c7981 */ /* 0x002ea6000c1e1b00 */
[----:B0-----:R-:W-:-:S05]  /*0290*/  IMAD.WIDE R8, R2, 0x8, R8 ;  /* 0x0000000802087825 */ /* 0x001fca00078e0208 */
[----:B------:R-:W2:Y:S02]  /*02a0*/  LDG.E.64 R4, desc[UR4][R8.64] ;  /* 0x0000000408047981 */ /* 0x000ea4000c1e1b00 */
[----:B--2---:R-:W-:Y:S01]  /*02b0*/  DADD R12, R4, -R12 ;  /* 0x00000000040c7229 */ /* 0x004fe2000000080c */
[----:B---3--:R-:W-:-:S07]  /*02c0*/  IMAD.WIDE R4, R0, 0x8, R14 ;  /* 0x0000000800047825 */ /* 0x008fce00078e020e */
[----:B------:R-:W-:-:S07]  /*02d0*/  DMUL R12, R12, R12 ;  /* 0x0000000c0c0c7228 */ /* 0x000fce0000000000 */
[----:B------:R0:W-:Y:S04]  /*02e0*/  STG.E.64 desc[UR4][R4.64], R12 ;  /* 0x0000000c04007986 */ /* 0x0001e8000c101b04 */
[----:B------:R-:W2:Y:S04]  /*02f0*/  LDG.E.64 R14, desc[UR4][R8.64] ;  /* 0x00000004080e7981 */ /* 0x000ea8000c1e1b00 */
[----:B------:R-:W3:Y:S01]  /*0300*/  LDG.E.64 R16, desc[UR4][R10.64] ;  /* 0x000000040a107981 */ /* 0x000ee2000c1e1b00 */
[----:B------:R-:W-:Y:S01]  /*0310*/  MOV R3, 0x0 ;  /* 0x0000000000037802 */ /* 0x000fe20000000f00 */
[----:B------:R-:W0:Y:S02]  /*0320*/  LDCU.64 UR4, c[0x4][0x8] ;  /* 0x01000100ff0477ac */ /* 0x000e240008000a00 */
[----:B------:R1:W-:Y:S01]  /*0330*/  STL [R1], R0 ;  /* 0x0000000001007387 */ /* 0x0003e20000100800 */
[----:B------:R1:W4:Y:S03]  /*0340*/  LDC.64 R18, c[0x4][R3] ;  /* 0x0100000003127b82 */ /* 0x0003260000000a00 */
[----:B------:R1:W-:Y:S04]  /*0350*/  STL [R1+0x10], R2 ;  /* 0x0000100201007387 */ /* 0x0003e80000100800 */
[----:B------:R1:W-:Y:S01]  /*0360*/  STL.64 [R1+0x8], R12 ;  /* 0x0000080c01007387 */ /* 0x0003e20000100a00 */
[----:B0-----:R-:W-:Y:S01]  /*0370*/  IMAD.U32 R4, RZ, RZ, UR4 ;  /* 0x00000004ff047e24 */ /* 0x001fe2000f8e00ff */
[----:B------:R-:W-:-:S02]  /*0380*/  MOV R5, UR5 ;  /* 0x0000000500057c02 */ /* 0x000fc40008000f00 */
[----:B--2---:R1:W-:Y:S04]  /*0390*/  STL.64 [R1+0x18], R14 ;  /* 0x0000180e01007387 */ /* 0x0043e80000100a00 */
[----:B---34-:R1:W-:Y:S02]  /*03a0*/  STL.64 [R1+0x20], R16 ;  /* 0x0000201001007387 */ /* 0x0183e40000100a00 */
[----:B------:R-:W-:-:S07]  /*03b0*/  LEPC R20, `(.L_x_25) ;  /* 0x000000001014794e */ /* 0x000fce0000000000 */
[----:B-1----:R-:W-:Y:S05]  /*03c0*/  CALL.ABS.NOINC R18 ;  /* 0x0000000012007343 */ /* 0x002fea0003c00000 */
.L_x_25:
[----:B------:R-:W-:Y:S05]  /*03d0*/  EXIT ;  /* 0x000000000000794d */ /* 0x000fea0003800000 */
.L_x_26:
        /* <DEDUP_REMOVED lines=10> */
.L_x_29:


//--------------------- .nv.global.init           --------------------------
	.section	.nv.global.init,"aw",@progbits
.nv.global.init:
	.type		$str$1,@object
	.size		$str$1,($str - $str$1)
$str$1:
        /*0000*/ 	.byte	0x25, 0x64, 0x20, 0x25, 0x64, 0x3a, 0x25, 0x66, 0x20, 0x25, 0x66, 0x0a, 0x00
	.type		$str,@object
	.size		$str,($str$2 - $str)
$str:
        /*000d*/ 	.byte	0x25, 0x64, 0x20, 0x25, 0x66, 0x20, 0x25, 0x64, 0x3a, 0x25, 0x66, 0x20, 0x25, 0x66, 0x0a, 0x00
	.type		$str$2,@object
	.size		$str$2,(.L_2 - $str$2)
$str$2:
        /*001d*/ 	.byte	0x69, 0x3a, 0x25, 0x64, 0x20, 0x6c, 0x6f, 0x63, 0x61, 0x74, 0x69, 0x6f, 0x6e, 0x3a, 0x25, 0x64
        /*002d*/ 	.byte	0x20, 0x63, 0x6f, 0x6c, 0x75, 0x6d, 0x6e, 0x5f, 0x73, 0x69, 0x7a, 0x65, 0x3a, 0x25, 0x64, 0x20
        /*003d*/ 	.byte	0x77, 0x65, 0x69, 0x67, 0x68, 0x74, 0x3a, 0x25, 0x66, 0x20, 0x69, 0x6e, 0x64, 0x65, 0x78, 0x3a
        /*004d*/ 	.byte	0x25, 0x64, 0x20, 0x69, 0x6e, 0x70, 0x75, 0x74, 0x3a, 0x25, 0x64, 0x0a, 0x00
.L_2:


//--------------------- .nv.shared.reserved.0     --------------------------
	.section	.nv.shared.reserved.0,"aw",@nobits
	.weak		__nv_reservedSMEM_offset_0_alias
	.size		__nv_reservedSMEM_offset_0_alias, 0, 64
	.other		__nv_reservedSMEM_offset_0_alias,@"STO_CUDA_RESERVED_SHARED STV_DEFAULT"
__nv_reservedSMEM_offset_0_alias:
	.zero		0
	.zero		64


//--------------------- .nv.constant0._Z16nn_weight_updatePdS_dS_ii --------------------------
	.section	.nv.constant0._Z16nn_weight_updatePdS_dS_ii,"a",@progbits
	.sectionflags	@""
	.align	4
.nv.constant0._Z16nn_weight_updatePdS_dS_ii:
	.zero		936


//--------------------- .nv.constant0._Z11nn_diff_addPdS_ii --------------------------
	.section	.nv.constant0._Z11nn_diff_addPdS_ii,"a",@progbits
	.sectionflags	@""
	.align	4
.nv.constant0._Z11nn_diff_addPdS_ii:
	.zero		920


//--------------------- .nv.constant0._Z7nn_diffPdS_S_ii --------------------------
	.section	.nv.constant0._Z7nn_diffPdS_S_ii,"a",@progbits
	.sectionflags	@""
	.align	4
.nv.constant0._Z7nn_diffPdS_S_ii:
	.zero		928


//--------------------- SYMBOLS --------------------------

	.type		.nv.reservedSmem.offset0,@object
	.size		.nv.reservedSmem.offset0,0x4
	.type		vprintf,@function
